//
// Generated by NVIDIA NVVM Compiler
//
// Compiler Build ID: CL-36424714
// Cuda compilation tools, release 13.0, V13.0.88
// Based on NVVM 20.0.0
//

.version 9.0
.target sm_100
.address_size 64

	// .globl	_Z15rms_norm_kernelPKfS0_Pfi
// _ZZ15rms_norm_kernelPKfS0_PfiE8s_sum_sq has been demoted

.visible .entry _Z15rms_norm_kernelPKfS0_Pfi(
	.param .u64 .ptr .align 1 _Z15rms_norm_kernelPKfS0_Pfi_param_0,
	.param .u64 .ptr .align 1 _Z15rms_norm_kernelPKfS0_Pfi_param_1,
	.param .u64 .ptr .align 1 _Z15rms_norm_kernelPKfS0_Pfi_param_2,
	.param .u32 _Z15rms_norm_kernelPKfS0_Pfi_param_3
)
{
	.reg .pred 	%p<4>;
	.reg .b32 	%r<6>;
	.reg .b32 	%f<15>;
	.reg .b64 	%rd<13>;
	// demoted variable
	.shared .align 4 .f32 _ZZ15rms_norm_kernelPKfS0_PfiE8s_sum_sq;
	ld.param.u64 	%rd1, [_Z15rms_norm_kernelPKfS0_Pfi_param_0];
	ld.param.u64 	%rd2, [_Z15rms_norm_kernelPKfS0_Pfi_param_1];
	ld.param.u64 	%rd3, [_Z15rms_norm_kernelPKfS0_Pfi_param_2];
	ld.param.u32 	%r3, [_Z15rms_norm_kernelPKfS0_Pfi_param_3];
	mov.u32 	%r1, %tid.x;
	mov.u32 	%r4, %ctaid.x;
	mad.lo.s32 	%r2, %r3, %r4, %r1;
	setp.ne.s32 	%p1, %r1, 0;
	@%p1 bra 	$L__BB0_2;
	mov.b32 	%r5, 0;
	st.shared.u32 	[_ZZ15rms_norm_kernelPKfS0_PfiE8s_sum_sq], %r5;
$L__BB0_2:
	bar.sync 	0;
	setp.ge.s32 	%p2, %r1, %r3;
	mov.f32 	%f14, 0f00000000;
	@%p2 bra 	$L__BB0_4;
	cvta.to.global.u64 	%rd4, %rd1;
	mul.wide.s32 	%rd5, %r2, 4;
	add.s64 	%rd6, %rd4, %rd5;
	ld.global.nc.f32 	%f14, [%rd6];
$L__BB0_4:
	setp.ge.s32 	%p3, %r1, %r3;
	mul.f32 	%f4, %f14, %f14;
	atom.shared.add.f32 	%f5, [_ZZ15rms_norm_kernelPKfS0_PfiE8s_sum_sq], %f4;
	bar.sync 	0;
	@%p3 bra 	$L__BB0_6;
	ld.shared.f32 	%f6, [_ZZ15rms_norm_kernelPKfS0_PfiE8s_sum_sq];
	cvt.rn.f32.s32 	%f7, %r3;
	div.rn.f32 	%f8, %f6, %f7;
	add.f32 	%f9, %f8, 0f3727C5AC;
	rsqrt.approx.f32 	%f10, %f9;
	mul.f32 	%f11, %f14, %f10;
	cvta.to.global.u64 	%rd7, %rd2;
	mul.wide.u32 	%rd8, %r1, 4;
	add.s64 	%rd9, %rd7, %rd8;
	ld.global.nc.f32 	%f12, [%rd9];
	mul.f32 	%f13, %f11, %f12;
	cvta.to.global.u64 	%rd10, %rd3;
	mul.wide.s32 	%rd11, %r2, 4;
	add.s64 	%rd12, %rd10, %rd11;
	st.global.f32 	[%rd12], %f13;
$L__BB0_6:
	ret;

}
	// .globl	_Z13matmul_kernelPKfS0_Pfiii
.visible .entry _Z13matmul_kernelPKfS0_Pfiii(
	.param .u64 .ptr .align 1 _Z13matmul_kernelPKfS0_Pfiii_param_0,
	.param .u64 .ptr .align 1 _Z13matmul_kernelPKfS0_Pfiii_param_1,
	.param .u64 .ptr .align 1 _Z13matmul_kernelPKfS0_Pfiii_param_2,
	.param .u32 _Z13matmul_kernelPKfS0_Pfiii_param_3,
	.param .u32 _Z13matmul_kernelPKfS0_Pfiii_param_4,
	.param .u32 _Z13matmul_kernelPKfS0_Pfiii_param_5
)
{
	.reg .pred 	%p<13>;
	.reg .b32 	%r<41>;
	.reg .b32 	%f<68>;
	.reg .b64 	%rd<53>;

	ld.param.u64 	%rd7, [_Z13matmul_kernelPKfS0_Pfiii_param_0];
	ld.param.u64 	%rd8, [_Z13matmul_kernelPKfS0_Pfiii_param_1];
	ld.param.u64 	%rd6, [_Z13matmul_kernelPKfS0_Pfiii_param_2];
	ld.param.u32 	%r20, [_Z13matmul_kernelPKfS0_Pfiii_param_3];
	ld.param.u32 	%r18, [_Z13matmul_kernelPKfS0_Pfiii_param_4];
	ld.param.u32 	%r19, [_Z13matmul_kernelPKfS0_Pfiii_param_5];
	cvta.to.global.u64 	%rd1, %rd8;
	cvta.to.global.u64 	%rd2, %rd7;
	mov.u32 	%r21, %ctaid.y;
	mov.u32 	%r22, %ntid.y;
	mov.u32 	%r23, %tid.y;
	mad.lo.s32 	%r1, %r21, %r22, %r23;
	mov.u32 	%r24, %ctaid.x;
	mov.u32 	%r25, %ntid.x;
	mov.u32 	%r26, %tid.x;
	mad.lo.s32 	%r2, %r24, %r25, %r26;
	setp.ge.s32 	%p1, %r1, %r20;
	setp.ge.s32 	%p2, %r2, %r18;
	or.pred  	%p3, %p1, %p2;
	@%p3 bra 	$L__BB1_14;
	setp.lt.s32 	%p4, %r19, 1;
	mov.f32 	%f67, 0f00000000;
	@%p4 bra 	$L__BB1_13;
	mul.lo.s32 	%r3, %r19, %r1;
	and.b32  	%r4, %r19, 7;
	setp.lt.u32 	%p5, %r19, 8;
	mov.f32 	%f67, 0f00000000;
	mov.b32 	%r39, 0;
	@%p5 bra 	$L__BB1_5;
	and.b32  	%r39, %r19, 2147483640;
	neg.s32 	%r37, %r39;
	shl.b32 	%r7, %r18, 3;
	mul.wide.u32 	%rd9, %r3, 4;
	add.s64 	%rd10, %rd9, %rd2;
	add.s64 	%rd52, %rd10, 16;
	mov.f32 	%f67, 0f00000000;
	mul.wide.s32 	%rd13, %r18, 4;
	mov.u32 	%r36, %r2;
$L__BB1_4:
	.pragma "nounroll";
	ld.global.nc.f32 	%f17, [%rd52+-16];
	mul.wide.s32 	%rd11, %r36, 4;
	add.s64 	%rd12, %rd1, %rd11;
	ld.global.nc.f32 	%f18, [%rd12];
	fma.rn.f32 	%f19, %f17, %f18, %f67;
	ld.global.nc.f32 	%f20, [%rd52+-12];
	add.s64 	%rd14, %rd12, %rd13;
	ld.global.nc.f32 	%f21, [%rd14];
	fma.rn.f32 	%f22, %f20, %f21, %f19;
	ld.global.nc.f32 	%f23, [%rd52+-8];
	add.s64 	%rd15, %rd14, %rd13;
	ld.global.nc.f32 	%f24, [%rd15];
	fma.rn.f32 	%f25, %f23, %f24, %f22;
	ld.global.nc.f32 	%f26, [%rd52+-4];
	add.s64 	%rd16, %rd15, %rd13;
	ld.global.nc.f32 	%f27, [%rd16];
	fma.rn.f32 	%f28, %f26, %f27, %f25;
	ld.global.nc.f32 	%f29, [%rd52];
	add.s64 	%rd17, %rd16, %rd13;
	ld.global.nc.f32 	%f30, [%rd17];
	fma.rn.f32 	%f31, %f29, %f30, %f28;
	ld.global.nc.f32 	%f32, [%rd52+4];
	add.s64 	%rd18, %rd17, %rd13;
	ld.global.nc.f32 	%f33, [%rd18];
	fma.rn.f32 	%f34, %f32, %f33, %f31;
	ld.global.nc.f32 	%f35, [%rd52+8];
	add.s64 	%rd19, %rd18, %rd13;
	ld.global.nc.f32 	%f36, [%rd19];
	fma.rn.f32 	%f37, %f35, %f36, %f34;
	ld.global.nc.f32 	%f38, [%rd52+12];
	add.s64 	%rd20, %rd19, %rd13;
	ld.global.nc.f32 	%f39, [%rd20];
	fma.rn.f32 	%f67, %f38, %f39, %f37;
	add.s32 	%r37, %r37, 8;
	add.s32 	%r36, %r36, %r7;
	add.s64 	%rd52, %rd52, 32;
	setp.ne.s32 	%p6, %r37, 0;
	@%p6 bra 	$L__BB1_4;
$L__BB1_5:
	setp.eq.s32 	%p7, %r4, 0;
	@%p7 bra 	$L__BB1_13;
	and.b32  	%r13, %r19, 3;
	setp.lt.u32 	%p8, %r4, 4;
	@%p8 bra 	$L__BB1_8;
	add.s32 	%r28, %r39, %r3;
	mul.wide.u32 	%rd21, %r28, 4;
	add.s64 	%rd22, %rd2, %rd21;
	ld.global.nc.f32 	%f41, [%rd22];
	mad.lo.s32 	%r29, %r39, %r18, %r2;
	mul.wide.s32 	%rd23, %r29, 4;
	add.s64 	%rd24, %rd1, %rd23;
	ld.global.nc.f32 	%f42, [%rd24];
	fma.rn.f32 	%f43, %f41, %f42, %f67;
	cvt.u64.u32 	%rd25, %r3;
	cvt.u64.u32 	%rd26, %r39;
	add.s64 	%rd27, %rd26, %rd25;
	shl.b64 	%rd28, %rd27, 2;
	add.s64 	%rd29, %rd2, %rd28;
	ld.global.nc.f32 	%f44, [%rd29+4];
	mul.wide.s32 	%rd30, %r18, 4;
	add.s64 	%rd31, %rd24, %rd30;
	ld.global.nc.f32 	%f45, [%rd31];
	fma.rn.f32 	%f46, %f44, %f45, %f43;
	ld.global.nc.f32 	%f47, [%rd29+8];
	add.s64 	%rd32, %rd31, %rd30;
	ld.global.nc.f32 	%f48, [%rd32];
	fma.rn.f32 	%f49, %f47, %f48, %f46;
	ld.global.nc.f32 	%f50, [%rd29+12];
	add.s64 	%rd33, %rd32, %rd30;
	ld.global.nc.f32 	%f51, [%rd33];
	fma.rn.f32 	%f67, %f50, %f51, %f49;
	add.s32 	%r39, %r39, 4;
$L__BB1_8:
	setp.eq.s32 	%p9, %r13, 0;
	@%p9 bra 	$L__BB1_13;
	setp.eq.s32 	%p10, %r13, 1;
	@%p10 bra 	$L__BB1_11;
	add.s32 	%r30, %r39, %r3;
	mul.wide.u32 	%rd34, %r30, 4;
	add.s64 	%rd35, %rd2, %rd34;
	ld.global.nc.f32 	%f53, [%rd35];
	mad.lo.s32 	%r31, %r39, %r18, %r2;
	mul.wide.s32 	%rd36, %r31, 4;
	add.s64 	%rd37, %rd1, %rd36;
	ld.global.nc.f32 	%f54, [%rd37];
	fma.rn.f32 	%f55, %f53, %f54, %f67;
	cvt.u64.u32 	%rd38, %r3;
	cvt.u64.u32 	%rd39, %r39;
	add.s64 	%rd40, %rd39, %rd38;
	shl.b64 	%rd41, %rd40, 2;
	add.s64 	%rd42, %rd2, %rd41;
	ld.global.nc.f32 	%f56, [%rd42+4];
	mul.wide.s32 	%rd43, %r18, 4;
	add.s64 	%rd44, %rd37, %rd43;
	ld.global.nc.f32 	%f57, [%rd44];
	fma.rn.f32 	%f67, %f56, %f57, %f55;
	add.s32 	%r39, %r39, 2;
$L__BB1_11:
	and.b32  	%r32, %r19, 1;
	setp.eq.b32 	%p11, %r32, 1;
	not.pred 	%p12, %p11;
	@%p12 bra 	$L__BB1_13;
	add.s32 	%r33, %r39, %r3;
	mul.wide.u32 	%rd45, %r33, 4;
	add.s64 	%rd46, %rd2, %rd45;
	ld.global.nc.f32 	%f58, [%rd46];
	mad.lo.s32 	%r34, %r39, %r18, %r2;
	mul.wide.s32 	%rd47, %r34, 4;
	add.s64 	%rd48, %rd1, %rd47;
	ld.global.nc.f32 	%f59, [%rd48];
	fma.rn.f32 	%f67, %f58, %f59, %f67;
$L__BB1_13:
	mad.lo.s32 	%r35, %r18, %r1, %r2;
	cvta.to.global.u64 	%rd49, %rd6;
	mul.wide.s32 	%rd50, %r35, 4;
	add.s64 	%rd51, %rd49, %rd50;
	st.global.f32 	[%rd51], %f67;
$L__BB1_14:
	ret;

}
	// .globl	_Z19add_residual_kernelPKfPfi
.visible .entry _Z19add_residual_kernelPKfPfi(
	.param .u64 .ptr .align 1 _Z19add_residual_kernelPKfPfi_param_0,
	.param .u64 .ptr .align 1 _Z19add_residual_kernelPKfPfi_param_1,
	.param .u32 _Z19add_residual_kernelPKfPfi_param_2
)
{
	.reg .pred 	%p<2>;
	.reg .b32 	%r<6>;
	.reg .b32 	%f<4>;
	.reg .b64 	%rd<8>;

	ld.param.u64 	%rd1, [_Z19add_residual_kernelPKfPfi_param_0];
	ld.param.u64 	%rd2, [_Z19add_residual_kernelPKfPfi_param_1];
	ld.param.u32 	%r2, [_Z19add_residual_kernelPKfPfi_param_2];
	mov.u32 	%r3, %ctaid.x;
	mov.u32 	%r4, %ntid.x;
	mov.u32 	%r5, %tid.x;
	mad.lo.s32 	%r1, %r3, %r4, %r5;
	setp.ge.s32 	%p1, %r1, %r2;
	@%p1 bra 	$L__BB2_2;
	cvta.to.global.u64 	%rd3, %rd1;
	cvta.to.global.u64 	%rd4, %rd2;
	mul.wide.s32 	%rd5, %r1, 4;
	add.s64 	%rd6, %rd3, %rd5;
	ld.global.nc.f32 	%f1, [%rd6];
	add.s64 	%rd7, %rd4, %rd5;
	ld.global.f32 	%f2, [%rd7];
	add.f32 	%f3, %f1, %f2;
	st.global.f32 	[%rd7], %f3;
$L__BB2_2:
	ret;

}
	// .globl	_Z11gelu_kernelPfi
.visible .entry _Z11gelu_kernelPfi(
	.param .u64 .ptr .align 1 _Z11gelu_kernelPfi_param_0,
	.param .u32 _Z11gelu_kernelPfi_param_1
)
{
	.reg .pred 	%p<4>;
	.reg .b32 	%r<6>;
	.reg .b32 	%f<24>;
	.reg .b64 	%rd<5>;

	ld.param.u64 	%rd1, [_Z11gelu_kernelPfi_param_0];
	ld.param.u32 	%r2, [_Z11gelu_kernelPfi_param_1];
	mov.u32 	%r3, %ctaid.x;
	mov.u32 	%r4, %ntid.x;
	mov.u32 	%r5, %tid.x;
	mad.lo.s32 	%r1, %r3, %r4, %r5;
	setp.ge.s32 	%p1, %r1, %r2;
	@%p1 bra 	$L__BB3_2;
	cvta.to.global.u64 	%rd2, %rd1;
	mul.wide.s32 	%rd3, %r1, 4;
	add.s64 	%rd4, %rd2, %rd3;
	ld.global.f32 	%f1, [%rd4];
	mul.f32 	%f2, %f1, 0f3D372713;
	mul.f32 	%f3, %f1, %f2;
	fma.rn.f32 	%f4, %f1, %f3, %f1;
	mul.f32 	%f5, %f4, 0f3F4C422A;
	abs.f32 	%f6, %f5;
	mul.f32 	%f7, %f6, 0f4038AA3B;
	ex2.approx.ftz.f32 	%f8, %f7;
	add.f32 	%f9, %f8, 0f3F800000;
	rcp.approx.ftz.f32 	%f10, %f9;
	fma.rn.f32 	%f11, %f10, 0fC0000000, 0f3F800000;
	setp.ge.f32 	%p2, %f6, 0f41102CB4;
	selp.f32 	%f12, 0f3F800000, %f11, %p2;
	copysign.f32 	%f13, %f5, %f12;
	mul.f32 	%f14, %f5, %f5;
	fma.rn.f32 	%f15, %f14, 0f3C80F082, 0fBD563CAE;
	fma.rn.f32 	%f16, %f15, %f14, 0f3E085941;
	fma.rn.f32 	%f17, %f16, %f14, 0fBEAAA9ED;
	fma.rn.f32 	%f18, %f17, %f14, 0f00000000;
	fma.rn.f32 	%f19, %f18, %f5, %f5;
	setp.ge.f32 	%p3, %f6, 0f3F19999A;
	selp.f32 	%f20, %f13, %f19, %p3;
	add.f32 	%f21, %f20, 0f3F800000;
	mul.f32 	%f22, %f21, 0f3F000000;
	mul.f32 	%f23, %f1, %f22;
	st.global.f32 	[%rd4], %f23;
$L__BB3_2:
	ret;

}
	// .globl	_Z14softmax_kernelPfii
.visible .entry _Z14softmax_kernelPfii(
	.param .u64 .ptr .align 1 _Z14softmax_kernelPfii_param_0,
	.param .u32 _Z14softmax_kernelPfii_param_1,
	.param .u32 _Z14softmax_kernelPfii_param_2
)
{
	.reg .pred 	%p<29>;
	.reg .b32 	%r<105>;
	.reg .b32 	%f<366>;
	.reg .b64 	%rd<75>;

	ld.param.u64 	%rd17, [_Z14softmax_kernelPfii_param_0];
	ld.param.u32 	%r47, [_Z14softmax_kernelPfii_param_1];
	ld.param.u32 	%r46, [_Z14softmax_kernelPfii_param_2];
	cvta.to.global.u64 	%rd1, %rd17;
	mov.u32 	%r1, %ctaid.x;
	setp.ge.s32 	%p1, %r1, %r47;
	@%p1 bra 	$L__BB4_39;
	setp.lt.s32 	%p2, %r46, 1;
	mov.f32 	%f356, 0fF149F2CA;
	@%p2 bra 	$L__BB4_14;
	mul.lo.s32 	%r2, %r46, %r1;
	and.b32  	%r3, %r46, 15;
	setp.lt.u32 	%p3, %r46, 16;
	mov.f32 	%f356, 0fF149F2CA;
	mov.b32 	%r91, 0;
	@%p3 bra 	$L__BB4_5;
	and.b32  	%r91, %r46, 2147483632;
	neg.s32 	%r95, %r91;
	mul.wide.u32 	%rd18, %r2, 4;
	add.s64 	%rd19, %rd18, %rd1;
	add.s64 	%rd71, %rd19, 32;
	mov.f32 	%f356, 0fF149F2CA;
$L__BB4_4:
	.pragma "nounroll";
	ld.global.f32 	%f30, [%rd71+-32];
	max.f32 	%f31, %f356, %f30;
	ld.global.f32 	%f32, [%rd71+-28];
	max.f32 	%f33, %f31, %f32;
	ld.global.f32 	%f34, [%rd71+-24];
	max.f32 	%f35, %f33, %f34;
	ld.global.f32 	%f36, [%rd71+-20];
	max.f32 	%f37, %f35, %f36;
	ld.global.f32 	%f38, [%rd71+-16];
	max.f32 	%f39, %f37, %f38;
	ld.global.f32 	%f40, [%rd71+-12];
	max.f32 	%f41, %f39, %f40;
	ld.global.f32 	%f42, [%rd71+-8];
	max.f32 	%f43, %f41, %f42;
	ld.global.f32 	%f44, [%rd71+-4];
	max.f32 	%f45, %f43, %f44;
	ld.global.f32 	%f46, [%rd71];
	max.f32 	%f47, %f45, %f46;
	ld.global.f32 	%f48, [%rd71+4];
	max.f32 	%f49, %f47, %f48;
	ld.global.f32 	%f50, [%rd71+8];
	max.f32 	%f51, %f49, %f50;
	ld.global.f32 	%f52, [%rd71+12];
	max.f32 	%f53, %f51, %f52;
	ld.global.f32 	%f54, [%rd71+16];
	max.f32 	%f55, %f53, %f54;
	ld.global.f32 	%f56, [%rd71+20];
	max.f32 	%f57, %f55, %f56;
	ld.global.f32 	%f58, [%rd71+24];
	max.f32 	%f59, %f57, %f58;
	ld.global.f32 	%f60, [%rd71+28];
	max.f32 	%f356, %f59, %f60;
	add.s32 	%r95, %r95, 16;
	add.s64 	%rd71, %rd71, 64;
	setp.eq.s32 	%p4, %r95, 0;
	@%p4 bra 	$L__BB4_5;
	bra.uni 	$L__BB4_4;
$L__BB4_5:
	setp.eq.s32 	%p5, %r3, 0;
	@%p5 bra 	$L__BB4_14;
	and.b32  	%r7, %r46, 7;
	setp.lt.u32 	%p6, %r3, 8;
	@%p6 bra 	$L__BB4_8;
	add.s32 	%r49, %r91, %r2;
	mul.wide.u32 	%rd20, %r49, 4;
	add.s64 	%rd21, %rd1, %rd20;
	ld.global.f32 	%f62, [%rd21];
	max.f32 	%f63, %f356, %f62;
	cvt.u64.u32 	%rd22, %r2;
	cvt.u64.u32 	%rd23, %r91;
	add.s64 	%rd24, %rd23, %rd22;
	shl.b64 	%rd25, %rd24, 2;
	add.s64 	%rd26, %rd1, %rd25;
	ld.global.f32 	%f64, [%rd26+4];
	max.f32 	%f65, %f63, %f64;
	ld.global.f32 	%f66, [%rd26+8];
	max.f32 	%f67, %f65, %f66;
	ld.global.f32 	%f68, [%rd26+12];
	max.f32 	%f69, %f67, %f68;
	ld.global.f32 	%f70, [%rd26+16];
	max.f32 	%f71, %f69, %f70;
	ld.global.f32 	%f72, [%rd26+20];
	max.f32 	%f73, %f71, %f72;
	ld.global.f32 	%f74, [%rd26+24];
	max.f32 	%f75, %f73, %f74;
	ld.global.f32 	%f76, [%rd26+28];
	max.f32 	%f356, %f75, %f76;
	add.s32 	%r91, %r91, 8;
$L__BB4_8:
	setp.eq.s32 	%p7, %r7, 0;
	@%p7 bra 	$L__BB4_14;
	and.b32  	%r10, %r46, 3;
	setp.lt.u32 	%p8, %r7, 4;
	@%p8 bra 	$L__BB4_11;
	add.s32 	%r50, %r91, %r2;
	mul.wide.u32 	%rd27, %r50, 4;
	add.s64 	%rd28, %rd1, %rd27;
	ld.global.f32 	%f78, [%rd28];
	max.f32 	%f79, %f356, %f78;
	cvt.u64.u32 	%rd29, %r2;
	cvt.u64.u32 	%rd30, %r91;
	add.s64 	%rd31, %rd30, %rd29;
	shl.b64 	%rd32, %rd31, 2;
	add.s64 	%rd33, %rd1, %rd32;
	ld.global.f32 	%f80, [%rd33+4];
	max.f32 	%f81, %f79, %f80;
	ld.global.f32 	%f82, [%rd33+8];
	max.f32 	%f83, %f81, %f82;
	ld.global.f32 	%f84, [%rd33+12];
	max.f32 	%f356, %f83, %f84;
	add.s32 	%r91, %r91, 4;
$L__BB4_11:
	setp.eq.s32 	%p9, %r10, 0;
	@%p9 bra 	$L__BB4_14;
	add.s32 	%r51, %r91, %r2;
	mul.wide.u32 	%rd34, %r51, 4;
	add.s64 	%rd70, %rd1, %rd34;
	neg.s32 	%r94, %r10;
$L__BB4_13:
	.pragma "nounroll";
	ld.global.f32 	%f85, [%rd70];
	max.f32 	%f356, %f356, %f85;
	add.s64 	%rd70, %rd70, 4;
	add.s32 	%r94, %r94, 1;
	setp.ne.s32 	%p10, %r94, 0;
	@%p10 bra 	$L__BB4_13;
$L__BB4_14:
	setp.lt.s32 	%p11, %r46, 1;
	mov.f32 	%f364, 0f00000000;
	@%p11 bra 	$L__BB4_26;
	mul.lo.s32 	%r16, %r46, %r1;
	and.b32  	%r17, %r46, 7;
	setp.lt.u32 	%p12, %r46, 8;
	mov.f32 	%f364, 0f00000000;
	mov.b32 	%r96, 0;
	@%p12 bra 	$L__BB4_18;
	and.b32  	%r96, %r46, 2147483640;
	neg.s32 	%r99, %r96;
	mul.wide.u32 	%rd35, %r16, 4;
	add.s64 	%rd36, %rd35, %rd1;
	add.s64 	%rd72, %rd36, 16;
	mov.f32 	%f364, 0f00000000;
$L__BB4_17:
	.pragma "nounroll";
	ld.global.f32 	%f90, [%rd72+-16];
	sub.f32 	%f91, %f90, %f356;
	fma.rn.f32 	%f92, %f91, 0f3BBB989D, 0f3F000000;
	cvt.sat.f32.f32 	%f93, %f92;
	mov.f32 	%f94, 0f4B400001;
	mov.f32 	%f95, 0f437C0000;
	fma.rm.f32 	%f96, %f93, %f95, %f94;
	add.f32 	%f97, %f96, 0fCB40007F;
	neg.f32 	%f98, %f97;
	fma.rn.f32 	%f99, %f91, 0f3FB8AA3B, %f98;
	fma.rn.f32 	%f100, %f91, 0f32A57060, %f99;
	mov.b32 	%r53, %f96;
	shl.b32 	%r54, %r53, 23;
	mov.b32 	%f101, %r54;
	ex2.approx.ftz.f32 	%f102, %f100;
	mul.f32 	%f103, %f102, %f101;
	st.global.f32 	[%rd72+-16], %f103;
	add.f32 	%f104, %f364, %f103;
	ld.global.f32 	%f105, [%rd72+-12];
	sub.f32 	%f106, %f105, %f356;
	fma.rn.f32 	%f107, %f106, 0f3BBB989D, 0f3F000000;
	cvt.sat.f32.f32 	%f108, %f107;
	fma.rm.f32 	%f109, %f108, %f95, %f94;
	add.f32 	%f110, %f109, 0fCB40007F;
	neg.f32 	%f111, %f110;
	fma.rn.f32 	%f112, %f106, 0f3FB8AA3B, %f111;
	fma.rn.f32 	%f113, %f106, 0f32A57060, %f112;
	mov.b32 	%r55, %f109;
	shl.b32 	%r56, %r55, 23;
	mov.b32 	%f114, %r56;
	ex2.approx.ftz.f32 	%f115, %f113;
	mul.f32 	%f116, %f115, %f114;
	st.global.f32 	[%rd72+-12], %f116;
	add.f32 	%f117, %f104, %f116;
	ld.global.f32 	%f118, [%rd72+-8];
	sub.f32 	%f119, %f118, %f356;
	fma.rn.f32 	%f120, %f119, 0f3BBB989D, 0f3F000000;
	cvt.sat.f32.f32 	%f121, %f120;
	fma.rm.f32 	%f122, %f121, %f95, %f94;
	add.f32 	%f123, %f122, 0fCB40007F;
	neg.f32 	%f124, %f123;
	fma.rn.f32 	%f125, %f119, 0f3FB8AA3B, %f124;
	fma.rn.f32 	%f126, %f119, 0f32A57060, %f125;
	mov.b32 	%r57, %f122;
	shl.b32 	%r58, %r57, 23;
	mov.b32 	%f127, %r58;
	ex2.approx.ftz.f32 	%f128, %f126;
	mul.f32 	%f129, %f128, %f127;
	st.global.f32 	[%rd72+-8], %f129;
	add.f32 	%f130, %f117, %f129;
	ld.global.f32 	%f131, [%rd72+-4];
	sub.f32 	%f132, %f131, %f356;
	fma.rn.f32 	%f133, %f132, 0f3BBB989D, 0f3F000000;
	cvt.sat.f32.f32 	%f134, %f133;
	fma.rm.f32 	%f135, %f134, %f95, %f94;
	add.f32 	%f136, %f135, 0fCB40007F;
	neg.f32 	%f137, %f136;
	fma.rn.f32 	%f138, %f132, 0f3FB8AA3B, %f137;
	fma.rn.f32 	%f139, %f132, 0f32A57060, %f138;
	mov.b32 	%r59, %f135;
	shl.b32 	%r60, %r59, 23;
	mov.b32 	%f140, %r60;
	ex2.approx.ftz.f32 	%f141, %f139;
	mul.f32 	%f142, %f141, %f140;
	st.global.f32 	[%rd72+-4], %f142;
	add.f32 	%f143, %f130, %f142;
	ld.global.f32 	%f144, [%rd72];
	sub.f32 	%f145, %f144, %f356;
	fma.rn.f32 	%f146, %f145, 0f3BBB989D, 0f3F000000;
	cvt.sat.f32.f32 	%f147, %f146;
	fma.rm.f32 	%f148, %f147, %f95, %f94;
	add.f32 	%f149, %f148, 0fCB40007F;
	neg.f32 	%f150, %f149;
	fma.rn.f32 	%f151, %f145, 0f3FB8AA3B, %f150;
	fma.rn.f32 	%f152, %f145, 0f32A57060, %f151;
	mov.b32 	%r61, %f148;
	shl.b32 	%r62, %r61, 23;
	mov.b32 	%f153, %r62;
	ex2.approx.ftz.f32 	%f154, %f152;
	mul.f32 	%f155, %f154, %f153;
	st.global.f32 	[%rd72], %f155;
	add.f32 	%f156, %f143, %f155;
	ld.global.f32 	%f157, [%rd72+4];
	sub.f32 	%f158, %f157, %f356;
	fma.rn.f32 	%f159, %f158, 0f3BBB989D, 0f3F000000;
	cvt.sat.f32.f32 	%f160, %f159;
	fma.rm.f32 	%f161, %f160, %f95, %f94;
	add.f32 	%f162, %f161, 0fCB40007F;
	neg.f32 	%f163, %f162;
	fma.rn.f32 	%f164, %f158, 0f3FB8AA3B, %f163;
	fma.rn.f32 	%f165, %f158, 0f32A57060, %f164;
	mov.b32 	%r63, %f161;
	shl.b32 	%r64, %r63, 23;
	mov.b32 	%f166, %r64;
	ex2.approx.ftz.f32 	%f167, %f165;
	mul.f32 	%f168, %f167, %f166;
	st.global.f32 	[%rd72+4], %f168;
	add.f32 	%f169, %f156, %f168;
	ld.global.f32 	%f170, [%rd72+8];
	sub.f32 	%f171, %f170, %f356;
	fma.rn.f32 	%f172, %f171, 0f3BBB989D, 0f3F000000;
	cvt.sat.f32.f32 	%f173, %f172;
	fma.rm.f32 	%f174, %f173, %f95, %f94;
	add.f32 	%f175, %f174, 0fCB40007F;
	neg.f32 	%f176, %f175;
	fma.rn.f32 	%f177, %f171, 0f3FB8AA3B, %f176;
	fma.rn.f32 	%f178, %f171, 0f32A57060, %f177;
	mov.b32 	%r65, %f174;
	shl.b32 	%r66, %r65, 23;
	mov.b32 	%f179, %r66;
	ex2.approx.ftz.f32 	%f180, %f178;
	mul.f32 	%f181, %f180, %f179;
	st.global.f32 	[%rd72+8], %f181;
	add.f32 	%f182, %f169, %f181;
	ld.global.f32 	%f183, [%rd72+12];
	sub.f32 	%f184, %f183, %f356;
	fma.rn.f32 	%f185, %f184, 0f3BBB989D, 0f3F000000;
	cvt.sat.f32.f32 	%f186, %f185;
	fma.rm.f32 	%f187, %f186, %f95, %f94;
	add.f32 	%f188, %f187, 0fCB40007F;
	neg.f32 	%f189, %f188;
	fma.rn.f32 	%f190, %f184, 0f3FB8AA3B, %f189;
	fma.rn.f32 	%f191, %f184, 0f32A57060, %f190;
	mov.b32 	%r67, %f187;
	shl.b32 	%r68, %r67, 23;
	mov.b32 	%f192, %r68;
	ex2.approx.ftz.f32 	%f193, %f191;
	mul.f32 	%f194, %f193, %f192;
	st.global.f32 	[%rd72+12], %f194;
	add.f32 	%f364, %f182, %f194;
	add.s32 	%r99, %r99, 8;
	add.s64 	%rd72, %rd72, 32;
	setp.eq.s32 	%p13, %r99, 0;
	@%p13 bra 	$L__BB4_18;
	bra.uni 	$L__BB4_17;
$L__BB4_18:
	setp.eq.s32 	%p14, %r17, 0;
	@%p14 bra 	$L__BB4_26;
	and.b32  	%r23, %r46, 3;
	setp.lt.u32 	%p15, %r17, 4;
	@%p15 bra 	$L__BB4_21;
	add.s32 	%r69, %r96, %r16;
	mul.wide.u32 	%rd37, %r69, 4;
	add.s64 	%rd38, %rd1, %rd37;
	ld.global.f32 	%f196, [%rd38];
	sub.f32 	%f197, %f196, %f356;
	fma.rn.f32 	%f198, %f197, 0f3BBB989D, 0f3F000000;
	cvt.sat.f32.f32 	%f199, %f198;
	mov.f32 	%f200, 0f4B400001;
	mov.f32 	%f201, 0f437C0000;
	fma.rm.f32 	%f202, %f199, %f201, %f200;
	add.f32 	%f203, %f202, 0fCB40007F;
	neg.f32 	%f204, %f203;
	fma.rn.f32 	%f205, %f197, 0f3FB8AA3B, %f204;
	fma.rn.f32 	%f206, %f197, 0f32A57060, %f205;
	mov.b32 	%r70, %f202;
	shl.b32 	%r71, %r70, 23;
	mov.b32 	%f207, %r71;
	ex2.approx.ftz.f32 	%f208, %f206;
	mul.f32 	%f209, %f208, %f207;
	st.global.f32 	[%rd38], %f209;
	add.f32 	%f210, %f364, %f209;
	cvt.u64.u32 	%rd39, %r16;
	cvt.u64.u32 	%rd40, %r96;
	add.s64 	%rd41, %rd40, %rd39;
	shl.b64 	%rd42, %rd41, 2;
	add.s64 	%rd43, %rd1, %rd42;
	ld.global.f32 	%f211, [%rd43+4];
	sub.f32 	%f212, %f211, %f356;
	fma.rn.f32 	%f213, %f212, 0f3BBB989D, 0f3F000000;
	cvt.sat.f32.f32 	%f214, %f213;
	fma.rm.f32 	%f215, %f214, %f201, %f200;
	add.f32 	%f216, %f215, 0fCB40007F;
	neg.f32 	%f217, %f216;
	fma.rn.f32 	%f218, %f212, 0f3FB8AA3B, %f217;
	fma.rn.f32 	%f219, %f212, 0f32A57060, %f218;
	mov.b32 	%r72, %f215;
	shl.b32 	%r73, %r72, 23;
	mov.b32 	%f220, %r73;
	ex2.approx.ftz.f32 	%f221, %f219;
	mul.f32 	%f222, %f221, %f220;
	st.global.f32 	[%rd43+4], %f222;
	add.f32 	%f223, %f210, %f222;
	ld.global.f32 	%f224, [%rd43+8];
	sub.f32 	%f225, %f224, %f356;
	fma.rn.f32 	%f226, %f225, 0f3BBB989D, 0f3F000000;
	cvt.sat.f32.f32 	%f227, %f226;
	fma.rm.f32 	%f228, %f227, %f201, %f200;
	add.f32 	%f229, %f228, 0fCB40007F;
	neg.f32 	%f230, %f229;
	fma.rn.f32 	%f231, %f225, 0f3FB8AA3B, %f230;
	fma.rn.f32 	%f232, %f225, 0f32A57060, %f231;
	mov.b32 	%r74, %f228;
	shl.b32 	%r75, %r74, 23;
	mov.b32 	%f233, %r75;
	ex2.approx.ftz.f32 	%f234, %f232;
	mul.f32 	%f235, %f234, %f233;
	st.global.f32 	[%rd43+8], %f235;
	add.f32 	%f236, %f223, %f235;
	ld.global.f32 	%f237, [%rd43+12];
	sub.f32 	%f238, %f237, %f356;
	fma.rn.f32 	%f239, %f238, 0f3BBB989D, 0f3F000000;
	cvt.sat.f32.f32 	%f240, %f239;
	fma.rm.f32 	%f241, %f240, %f201, %f200;
	add.f32 	%f242, %f241, 0fCB40007F;
	neg.f32 	%f243, %f242;
	fma.rn.f32 	%f244, %f238, 0f3FB8AA3B, %f243;
	fma.rn.f32 	%f245, %f238, 0f32A57060, %f244;
	mov.b32 	%r76, %f241;
	shl.b32 	%r77, %r76, 23;
	mov.b32 	%f246, %r77;
	ex2.approx.ftz.f32 	%f247, %f245;
	mul.f32 	%f248, %f247, %f246;
	st.global.f32 	[%rd43+12], %f248;
	add.f32 	%f364, %f236, %f248;
	add.s32 	%r96, %r96, 4;
$L__BB4_21:
	setp.eq.s32 	%p16, %r23, 0;
	@%p16 bra 	$L__BB4_26;
	setp.eq.s32 	%p17, %r23, 1;
	@%p17 bra 	$L__BB4_24;
	add.s32 	%r78, %r96, %r16;
	mul.wide.u32 	%rd44, %r78, 4;
	add.s64 	%rd45, %rd1, %rd44;
	ld.global.f32 	%f250, [%rd45];
	sub.f32 	%f251, %f250, %f356;
	fma.rn.f32 	%f252, %f251, 0f3BBB989D, 0f3F000000;
	cvt.sat.f32.f32 	%f253, %f252;
	mov.f32 	%f254, 0f4B400001;
	mov.f32 	%f255, 0f437C0000;
	fma.rm.f32 	%f256, %f253, %f255, %f254;
	add.f32 	%f257, %f256, 0fCB40007F;
	neg.f32 	%f258, %f257;
	fma.rn.f32 	%f259, %f251, 0f3FB8AA3B, %f258;
	fma.rn.f32 	%f260, %f251, 0f32A57060, %f259;
	mov.b32 	%r79, %f256;
	shl.b32 	%r80, %r79, 23;
	mov.b32 	%f261, %r80;
	ex2.approx.ftz.f32 	%f262, %f260;
	mul.f32 	%f263, %f262, %f261;
	st.global.f32 	[%rd45], %f263;
	add.f32 	%f264, %f364, %f263;
	cvt.u64.u32 	%rd46, %r16;
	cvt.u64.u32 	%rd47, %r96;
	add.s64 	%rd48, %rd47, %rd46;
	shl.b64 	%rd49, %rd48, 2;
	add.s64 	%rd50, %rd1, %rd49;
	ld.global.f32 	%f265, [%rd50+4];
	sub.f32 	%f266, %f265, %f356;
	fma.rn.f32 	%f267, %f266, 0f3BBB989D, 0f3F000000;
	cvt.sat.f32.f32 	%f268, %f267;
	fma.rm.f32 	%f269, %f268, %f255, %f254;
	add.f32 	%f270, %f269, 0fCB40007F;
	neg.f32 	%f271, %f270;
	fma.rn.f32 	%f272, %f266, 0f3FB8AA3B, %f271;
	fma.rn.f32 	%f273, %f266, 0f32A57060, %f272;
	mov.b32 	%r81, %f269;
	shl.b32 	%r82, %r81, 23;
	mov.b32 	%f274, %r82;
	ex2.approx.ftz.f32 	%f275, %f273;
	mul.f32 	%f276, %f275, %f274;
	st.global.f32 	[%rd50+4], %f276;
	add.f32 	%f364, %f264, %f276;
	add.s32 	%r96, %r96, 2;
$L__BB4_24:
	and.b32  	%r83, %r46, 1;
	setp.eq.b32 	%p18, %r83, 1;
	not.pred 	%p19, %p18;
	@%p19 bra 	$L__BB4_26;
	add.s32 	%r84, %r96, %r16;
	mul.wide.u32 	%rd51, %r84, 4;
	add.s64 	%rd52, %rd1, %rd51;
	ld.global.f32 	%f277, [%rd52];
	sub.f32 	%f278, %f277, %f356;
	fma.rn.f32 	%f279, %f278, 0f3BBB989D, 0f3F000000;
	cvt.sat.f32.f32 	%f280, %f279;
	mov.f32 	%f281, 0f4B400001;
	mov.f32 	%f282, 0f437C0000;
	fma.rm.f32 	%f283, %f280, %f282, %f281;
	add.f32 	%f284, %f283, 0fCB40007F;
	neg.f32 	%f285, %f284;
	fma.rn.f32 	%f286, %f278, 0f3FB8AA3B, %f285;
	fma.rn.f32 	%f287, %f278, 0f32A57060, %f286;
	mov.b32 	%r85, %f283;
	shl.b32 	%r86, %r85, 23;
	mov.b32 	%f288, %r86;
	ex2.approx.ftz.f32 	%f289, %f287;
	mul.f32 	%f290, %f289, %f288;
	st.global.f32 	[%rd52], %f290;
	add.f32 	%f364, %f364, %f290;
$L__BB4_26:
	setp.lt.s32 	%p20, %r46, 1;
	@%p20 bra 	$L__BB4_39;
	mul.lo.s32 	%r28, %r46, %r1;
	and.b32  	%r29, %r46, 15;
	setp.lt.u32 	%p21, %r46, 16;
	mov.b32 	%r101, 0;
	@%p21 bra 	$L__BB4_30;
	and.b32  	%r101, %r46, 2147483632;
	neg.s32 	%r100, %r101;
	mul.wide.u32 	%rd53, %r28, 4;
	add.s64 	%rd54, %rd53, %rd1;
	add.s64 	%rd73, %rd54, 32;
$L__BB4_29:
	.pragma "nounroll";
	ld.global.f32 	%f291, [%rd73+-32];
	div.rn.f32 	%f292, %f291, %f364;
	st.global.f32 	[%rd73+-32], %f292;
	ld.global.f32 	%f293, [%rd73+-28];
	div.rn.f32 	%f294, %f293, %f364;
	st.global.f32 	[%rd73+-28], %f294;
	ld.global.f32 	%f295, [%rd73+-24];
	div.rn.f32 	%f296, %f295, %f364;
	st.global.f32 	[%rd73+-24], %f296;
	ld.global.f32 	%f297, [%rd73+-20];
	div.rn.f32 	%f298, %f297, %f364;
	st.global.f32 	[%rd73+-20], %f298;
	ld.global.f32 	%f299, [%rd73+-16];
	div.rn.f32 	%f300, %f299, %f364;
	st.global.f32 	[%rd73+-16], %f300;
	ld.global.f32 	%f301, [%rd73+-12];
	div.rn.f32 	%f302, %f301, %f364;
	st.global.f32 	[%rd73+-12], %f302;
	ld.global.f32 	%f303, [%rd73+-8];
	div.rn.f32 	%f304, %f303, %f364;
	st.global.f32 	[%rd73+-8], %f304;
	ld.global.f32 	%f305, [%rd73+-4];
	div.rn.f32 	%f306, %f305, %f364;
	st.global.f32 	[%rd73+-4], %f306;
	ld.global.f32 	%f307, [%rd73];
	div.rn.f32 	%f308, %f307, %f364;
	st.global.f32 	[%rd73], %f308;
	ld.global.f32 	%f309, [%rd73+4];
	div.rn.f32 	%f310, %f309, %f364;
	st.global.f32 	[%rd73+4], %f310;
	ld.global.f32 	%f311, [%rd73+8];
	div.rn.f32 	%f312, %f311, %f364;
	st.global.f32 	[%rd73+8], %f312;
	ld.global.f32 	%f313, [%rd73+12];
	div.rn.f32 	%f314, %f313, %f364;
	st.global.f32 	[%rd73+12], %f314;
	ld.global.f32 	%f315, [%rd73+16];
	div.rn.f32 	%f316, %f315, %f364;
	st.global.f32 	[%rd73+16], %f316;
	ld.global.f32 	%f317, [%rd73+20];
	div.rn.f32 	%f318, %f317, %f364;
	st.global.f32 	[%rd73+20], %f318;
	ld.global.f32 	%f319, [%rd73+24];
	div.rn.f32 	%f320, %f319, %f364;
	st.global.f32 	[%rd73+24], %f320;
	ld.global.f32 	%f321, [%rd73+28];
	div.rn.f32 	%f322, %f321, %f364;
	st.global.f32 	[%rd73+28], %f322;
	add.s32 	%r100, %r100, 16;
	add.s64 	%rd73, %rd73, 64;
	setp.ne.s32 	%p22, %r100, 0;
	@%p22 bra 	$L__BB4_29;
$L__BB4_30:
	setp.eq.s32 	%p23, %r29, 0;
	@%p23 bra 	$L__BB4_39;
	and.b32  	%r37, %r46, 7;
	setp.lt.u32 	%p24, %r29, 8;
	@%p24 bra 	$L__BB4_33;
	add.s32 	%r88, %r101, %r28;
	mul.wide.u32 	%rd55, %r88, 4;
	add.s64 	%rd56, %rd1, %rd55;
	ld.global.f32 	%f323, [%rd56];
	div.rn.f32 	%f324, %f323, %f364;
	st.global.f32 	[%rd56], %f324;
	cvt.u64.u32 	%rd57, %r28;
	cvt.u64.u32 	%rd58, %r101;
	add.s64 	%rd59, %rd58, %rd57;
	shl.b64 	%rd60, %rd59, 2;
	add.s64 	%rd61, %rd1, %rd60;
	ld.global.f32 	%f325, [%rd61+4];
	div.rn.f32 	%f326, %f325, %f364;
	st.global.f32 	[%rd61+4], %f326;
	ld.global.f32 	%f327, [%rd61+8];
	div.rn.f32 	%f328, %f327, %f364;
	st.global.f32 	[%rd61+8], %f328;
	ld.global.f32 	%f329, [%rd61+12];
	div.rn.f32 	%f330, %f329, %f364;
	st.global.f32 	[%rd61+12], %f330;
	ld.global.f32 	%f331, [%rd61+16];
	div.rn.f32 	%f332, %f331, %f364;
	st.global.f32 	[%rd61+16], %f332;
	ld.global.f32 	%f333, [%rd61+20];
	div.rn.f32 	%f334, %f333, %f364;
	st.global.f32 	[%rd61+20], %f334;
	ld.global.f32 	%f335, [%rd61+24];
	div.rn.f32 	%f336, %f335, %f364;
	st.global.f32 	[%rd61+24], %f336;
	ld.global.f32 	%f337, [%rd61+28];
	div.rn.f32 	%f338, %f337, %f364;
	st.global.f32 	[%rd61+28], %f338;
	add.s32 	%r101, %r101, 8;
$L__BB4_33:
	setp.eq.s32 	%p25, %r37, 0;
	@%p25 bra 	$L__BB4_39;
	and.b32  	%r40, %r46, 3;
	setp.lt.u32 	%p26, %r37, 4;
	@%p26 bra 	$L__BB4_36;
	add.s32 	%r89, %r101, %r28;
	mul.wide.u32 	%rd62, %r89, 4;
	add.s64 	%rd63, %rd1, %rd62;
	ld.global.f32 	%f339, [%rd63];
	div.rn.f32 	%f340, %f339, %f364;
	st.global.f32 	[%rd63], %f340;
	cvt.u64.u32 	%rd64, %r28;
	cvt.u64.u32 	%rd65, %r101;
	add.s64 	%rd66, %rd65, %rd64;
	shl.b64 	%rd67, %rd66, 2;
	add.s64 	%rd68, %rd1, %rd67;
	ld.global.f32 	%f341, [%rd68+4];
	div.rn.f32 	%f342, %f341, %f364;
	st.global.f32 	[%rd68+4], %f342;
	ld.global.f32 	%f343, [%rd68+8];
	div.rn.f32 	%f344, %f343, %f364;
	st.global.f32 	[%rd68+8], %f344;
	ld.global.f32 	%f345, [%rd68+12];
	div.rn.f32 	%f346, %f345, %f364;
	st.global.f32 	[%rd68+12], %f346;
	add.s32 	%r101, %r101, 4;
$L__BB4_36:
	setp.eq.s32 	%p27, %r40, 0;
	@%p27 bra 	$L__BB4_39;
	add.s32 	%r90, %r101, %r28;
	mul.wide.u32 	%rd69, %r90, 4;
	add.s64 	%rd74, %rd1, %rd69;
	neg.s32 	%r104, %r40;
$L__BB4_38:
	.pragma "nounroll";
	ld.global.f32 	%f347, [%rd74];
	div.rn.f32 	%f348, %f347, %f364;
	st.global.f32 	[%rd74], %f348;
	add.s64 	%rd74, %rd74, 4;
	add.s32 	%r104, %r104, 1;
	setp.ne.s32 	%p28, %r104, 0;
	@%p28 bra 	$L__BB4_38;
$L__BB4_39:
	ret;

}
	// .globl	_Z16transpose_kernelPKfPfii
.visible .entry _Z16transpose_kernelPKfPfii(
	.param .u64 .ptr .align 1 _Z16transpose_kernelPKfPfii_param_0,
	.param .u64 .ptr .align 1 _Z16transpose_kernelPKfPfii_param_1,
	.param .u32 _Z16transpose_kernelPKfPfii_param_2,
	.param .u32 _Z16transpose_kernelPKfPfii_param_3
)
{
	.reg .pred 	%p<4>;
	.reg .b32 	%r<15>;
	.reg .b32 	%f<2>;
	.reg .b64 	%rd<9>;

	ld.param.u64 	%rd1, [_Z16transpose_kernelPKfPfii_param_0];
	ld.param.u64 	%rd2, [_Z16transpose_kernelPKfPfii_param_1];
	ld.param.u32 	%r5, [_Z16transpose_kernelPKfPfii_param_2];
	ld.param.u32 	%r4, [_Z16transpose_kernelPKfPfii_param_3];
	mov.u32 	%r6, %ctaid.x;
	mov.u32 	%r7, %ntid.x;
	mov.u32 	%r8, %tid.x;
	mad.lo.s32 	%r1, %r6, %r7, %r8;
	mov.u32 	%r9, %ctaid.y;
	mov.u32 	%r10, %ntid.y;
	mov.u32 	%r11, %tid.y;
	mad.lo.s32 	%r12, %r9, %r10, %r11;
	setp.ge.s32 	%p1, %r1, %r4;
	setp.ge.s32 	%p2, %r12, %r5;
	or.pred  	%p3, %p1, %p2;
	@%p3 bra 	$L__BB5_2;
	cvta.to.global.u64 	%rd3, %rd1;
	cvta.to.global.u64 	%rd4, %rd2;
	mad.lo.s32 	%r13, %r4, %r12, %r1;
	mul.wide.s32 	%rd5, %r13, 4;
	add.s64 	%rd6, %rd3, %rd5;
	ld.global.nc.f32 	%f1, [%rd6];
	mad.lo.s32 	%r14, %r5, %r1, %r12;
	mul.wide.s32 	%rd7, %r14, 4;
	add.s64 	%rd8, %rd4, %rd7;
	st.global.f32 	[%rd8], %f1;
$L__BB5_2:
	ret;

}


// ===== COMPILED SASS (sm_100) =====

	.target	sm_100

	.elftype	@"ET_EXEC"


//--------------------- .note.nv.tkinfo           --------------------------
	.section	.note.nv.tkinfo,"",@"SHT_NOTE"
	.sectionflags	@"SHF_NOTE_NV_TKINFO"
	.tkinfo
        /*0018*/ 	.word	0x00000002
        /*0030*/ 	.string	""
        /*0030*/ 	.string	"ptxas"
        /*0030*/ 	.string	"Cuda compilation tools, release 13.0, V13.0.88"
        /*0030*/ 	.string	"Build cuda_13.0.r13.0/compiler.36424714_0"
        /*0030*/ 	.string	"-arch sm_100 -m 64 "



//--------------------- .note.nv.cuinfo           --------------------------
	.section	.note.nv.cuinfo,"",@"SHT_NOTE"
	.sectionflags	@"SHF_NOTE_NV_CUINFO"
        /*0018*/ 	.short	0x0002
        /*001a*/ 	.short	0x0064
        /*001c*/ 	.short	0x0082
	.zero		2


//--------------------- .nv.info                  --------------------------
	.section	.nv.info,"",@"SHT_CUDA_INFO"
	.align	4


	//----- nvinfo : EIATTR_REGCOUNT
	.align		4
        /*0000*/ 	.byte	0x04, 0x2f
        /*0002*/ 	.short	(.L_1 - .L_0)
	.align		4
.L_0:
        /*0004*/ 	.word	index@(_Z15rms_norm_kernelPKfS0_Pfi)
        /*0008*/ 	.word	0x00000012


	//----- nvinfo : EIATTR_FRAME_SIZE
	.align		4
.L_1:
        /*000c*/ 	.byte	0x04, 0x11
        /*000e*/ 	.short	(.L_3 - .L_2)
	.align		4
.L_2:
        /*0010*/ 	.word	index@($__internal_1_$__cuda_sm3x_div_rn_noftz_f32_slowpath)
        /*0014*/ 	.word	0x00000000


	//----- nvinfo : EIATTR_FRAME_SIZE
	.align		4
.L_3:
        /*0018*/ 	.byte	0x04, 0x11
        /*001a*/ 	.short	(.L_5 - .L_4)
	.align		4
.L_4:
        /*001c*/ 	.word	index@(_Z15rms_norm_kernelPKfS0_Pfi)
        /*0020*/ 	.word	0x00000000


	//----- nvinfo : EIATTR_REGCOUNT
	.align		4
.L_5:
        /*0024*/ 	.byte	0x04, 0x2f
        /*0026*/ 	.short	(.L_7 - .L_6)
	.align		4
.L_6:
        /*0028*/ 	.word	index@(_Z13matmul_kernelPKfS0_Pfiii)
        /*002c*/ 	.word	0x00000020


	//----- nvinfo : EIATTR_FRAME_SIZE
	.align		4
.L_7:
        /*0030*/ 	.byte	0x04, 0x11
        /*0032*/ 	.short	(.L_9 - .L_8)
	.align		4
.L_8:
        /*0034*/ 	.word	index@(_Z13matmul_kernelPKfS0_Pfiii)
        /*0038*/ 	.word	0x00000000


	//----- nvinfo : EIATTR_REGCOUNT
	.align		4
.L_9:
        /*003c*/ 	.byte	0x04, 0x2f
        /*003e*/ 	.short	(.L_11 - .L_10)
	.align		4
.L_10:
        /*0040*/ 	.word	index@(_Z19add_residual_kernelPKfPfi)
        /*0044*/ 	.word	0x0000000a


	//----- nvinfo : EIATTR_FRAME_SIZE
	.align		4
.L_11:
        /*0048*/ 	.byte	0x04, 0x11
        /*004a*/ 	.short	(.L_13 - .L_12)
	.align		4
.L_12:
        /*004c*/ 	.word	index@(_Z19add_residual_kernelPKfPfi)
        /*0050*/ 	.word	0x00000000


	//----- nvinfo : EIATTR_REGCOUNT
	.align		4
.L_13:
        /*0054*/ 	.byte	0x04, 0x2f
        /*0056*/ 	.short	(.L_15 - .L_14)
	.align		4
.L_14:
        /*0058*/ 	.word	index@(_Z11gelu_kernelPfi)
        /*005c*/ 	.word	0x0000000d


	//----- nvinfo : EIATTR_FRAME_SIZE
	.align		4
.L_15:
        /*0060*/ 	.byte	0x04, 0x11
        /*0062*/ 	.short	(.L_17 - .L_16)
	.align		4
.L_16:
        /*0064*/ 	.word	index@(_Z11gelu_kernelPfi)
        /*0068*/ 	.word	0x00000000


	//----- nvinfo : EIATTR_REGCOUNT
	.align		4
.L_17:
        /*006c*/ 	.byte	0x04, 0x2f
        /*006e*/ 	.short	(.L_19 - .L_18)
	.align		4
.L_18:
        /*0070*/ 	.word	index@(_Z14softmax_kernelPfii)
        /*0074*/ 	.word	0x0000001f


	//----- nvinfo : EIATTR_FRAME_SIZE
	.align		4
.L_19:
        /*0078*/ 	.byte	0x04, 0x11
        /*007a*/ 	.short	(.L_21 - .L_20)
	.align		4
.L_20:
        /*007c*/ 	.word	index@($__internal_0_$__cuda_sm3x_div_rn_noftz_f32_slowpath)
        /*0080*/ 	.word	0x00000000


	//----- nvinfo : EIATTR_FRAME_SIZE
	.align		4
.L_21:
        /*0084*/ 	.byte	0x04, 0x11
        /*0086*/ 	.short	(.L_23 - .L_22)
	.align		4
.L_22:
        /*0088*/ 	.word	index@(_Z14softmax_kernelPfii)
        /*008c*/ 	.word	0x00000000


	//----- nvinfo : EIATTR_REGCOUNT
	.align		4
.L_23:
        /*0090*/ 	.byte	0x04, 0x2f
        /*0092*/ 	.short	(.L_25 - .L_24)
	.align		4
.L_24:
        /*0094*/ 	.word	index@(_Z16transpose_kernelPKfPfii)
        /*0098*/ 	.word	0x0000000a


	//----- nvinfo : EIATTR_FRAME_SIZE
	.align		4
.L_25:
        /*009c*/ 	.byte	0x04, 0x11
        /*009e*/ 	.short	(.L_27 - .L_26)
	.align		4
.L_26:
        /*00a0*/ 	.word	index@(_Z16transpose_kernelPKfPfii)
        /*00a4*/ 	.word	0x00000000


	//----- nvinfo : EIATTR_MIN_STACK_SIZE
	.align		4
.L_27:
        /*00a8*/ 	.byte	0x04, 0x12
        /*00aa*/ 	.short	(.L_29 - .L_28)
	.align		4
.L_28:
        /*00ac*/ 	.word	index@(_Z16transpose_kernelPKfPfii)
        /*00b0*/ 	.word	0x00000000


	//----- nvinfo : EIATTR_MIN_STACK_SIZE
	.align		4
.L_29:
        /*00b4*/ 	.byte	0x04, 0x12
        /*00b6*/ 	.short	(.L_31 - .L_30)
	.align		4
.L_30:
        /*00b8*/ 	.word	index@(_Z14softmax_kernelPfii)
        /*00bc*/ 	.word	0x00000000


	//----- nvinfo : EIATTR_MIN_STACK_SIZE
	.align		4
.L_31:
        /*00c0*/ 	.byte	0x04, 0x12
        /*00c2*/ 	.short	(.L_33 - .L_32)
	.align		4
.L_32:
        /*00c4*/ 	.word	index@(_Z11gelu_kernelPfi)
        /*00c8*/ 	.word	0x00000000


	//----- nvinfo : EIATTR_MIN_STACK_SIZE
	.align		4
.L_33:
        /*00cc*/ 	.byte	0x04, 0x12
        /*00ce*/ 	.short	(.L_35 - .L_34)
	.align		4
.L_34:
        /*00d0*/ 	.word	index@(_Z19add_residual_kernelPKfPfi)
        /*00d4*/ 	.word	0x00000000


	//----- nvinfo : EIATTR_MIN_STACK_SIZE
	.align		4
.L_35:
        /*00d8*/ 	.byte	0x04, 0x12
        /*00da*/ 	.short	(.L_37 - .L_36)
	.align		4
.L_36:
        /*00dc*/ 	.word	index@(_Z13matmul_kernelPKfS0_Pfiii)
        /*00e0*/ 	.word	0x00000000


	//----- nvinfo : EIATTR_MIN_STACK_SIZE
	.align		4
.L_37:
        /*00e4*/ 	.byte	0x04, 0x12
        /*00e6*/ 	.short	(.L_39 - .L_38)
	.align		4
.L_38:
        /*00e8*/ 	.word	index@(_Z15rms_norm_kernelPKfS0_Pfi)
        /*00ec*/ 	.word	0x00000000
.L_39:


//--------------------- .nv.compat                --------------------------
	.section	.nv.compat,"",@"SHT_CUDA_COMPAT_INFO"
	.align	4
        /*0000*/ 	.byte	0x02, 0x09, 0x00, 0x00, 0x02, 0x02, 0x01, 0x00, 0x02, 0x05, 0x05, 0x00, 0x03, 0x07, 0x01, 0x01
        /*0010*/ 	.byte	0x02, 0x03, 0x00, 0x00, 0x02, 0x06, 0x01, 0x00, 0x04, 0x0b, 0x08, 0x00, 0x01, 0x00, 0x00, 0x00
        /*0020*/ 	.byte	0x00, 0x00, 0x00, 0x00


//--------------------- .nv.info._Z16transpose_kernelPKfPfii --------------------------
	.section	.nv.info._Z16transpose_kernelPKfPfii,"",@"SHT_CUDA_INFO"
	.sectionflags	@""
	.align	4


	//----- nvinfo : EIATTR_CUDA_API_VERSION
	.align		4
        /*0000*/ 	.byte	0x04, 0x37
        /*0002*/ 	.short	(.L_41 - .L_40)
.L_40:
        /*0004*/ 	.word	0x00000082


	//----- nvinfo : EIATTR_KPARAM_INFO
	.align		4
.L_41:
        /*0008*/ 	.byte	0x04, 0x17
        /*000a*/ 	.short	(.L_43 - .L_42)
.L_42:
        /*000c*/ 	.word	0x00000000
        /*0010*/ 	.short	0x0003
        /*0012*/ 	.short	0x0014
        /*0014*/ 	.byte	0x00, 0xf0, 0x11, 0x00


	//----- nvinfo : EIATTR_KPARAM_INFO
	.align		4
.L_43:
        /*0018*/ 	.byte	0x04, 0x17
        /*001a*/ 	.short	(.L_45 - .L_44)
.L_44:
        /*001c*/ 	.word	0x00000000
        /*0020*/ 	.short	0x0002
        /*0022*/ 	.short	0x0010
        /*0024*/ 	.byte	0x00, 0xf0, 0x11, 0x00


	//----- nvinfo : EIATTR_KPARAM_INFO
	.align		4
.L_45:
        /*0028*/ 	.byte	0x04, 0x17
        /*002a*/ 	.short	(.L_47 - .L_46)
.L_46:
        /*002c*/ 	.word	0x00000000
        /*0030*/ 	.short	0x0001
        /*0032*/ 	.short	0x0008
        /*0034*/ 	.byte	0x00, 0xf5, 0x21, 0x00


	//----- nvinfo : EIATTR_KPARAM_INFO
	.align		4
.L_47:
        /*0038*/ 	.byte	0x04, 0x17
        /*003a*/ 	.short	(.L_49 - .L_48)
.L_48:
        /*003c*/ 	.word	0x00000000
        /*0040*/ 	.short	0x0000
        /*0042*/ 	.short	0x0000
        /*0044*/ 	.byte	0x00, 0xf5, 0x21, 0x00


	//----- nvinfo : EIATTR_SPARSE_MMA_MASK
	.align		4
.L_49:
        /*0048*/ 	.byte	0x03, 0x50
        /*004a*/ 	.short	0x0000


	//----- nvinfo : EIATTR_MAXREG_COUNT
	.align		4
        /*004c*/ 	.byte	0x03, 0x1b
        /*004e*/ 	.short	0x00ff


	//----- nvinfo : EIATTR_MERCURY_ISA_VERSION
	.align		4
        /*0050*/ 	.byte	0x03, 0x5f
        /*0052*/ 	.short	0x0101


	//----- nvinfo : EIATTR_VRC_CTA_INIT_COUNT
	.align		4
        /*0054*/ 	.byte	0x02, 0x4a
	.zero		1
	.zero		1


	//----- nvinfo : EIATTR_EXIT_INSTR_OFFSETS
	.align		4
        /*0058*/ 	.byte	0x04, 0x1c
        /*005a*/ 	.short	(.L_51 - .L_50)


	//   ....[0]....
.L_50:
        /*005c*/ 	.word	0x000000c0


	//   ....[1]....
        /*0060*/ 	.word	0x00000160


	//----- nvinfo : EIATTR_CBANK_PARAM_SIZE
	.align		4
.L_51:
        /*0064*/ 	.byte	0x03, 0x19
        /*0066*/ 	.short	0x0018


	//----- nvinfo : EIATTR_PARAM_CBANK
	.align		4
        /*0068*/ 	.byte	0x04, 0x0a
        /*006a*/ 	.short	(.L_53 - .L_52)
	.align		4
.L_52:
        /*006c*/ 	.word	index@(.nv.constant0._Z16transpose_kernelPKfPfii)
        /*0070*/ 	.short	0x0380
        /*0072*/ 	.short	0x0018


	//----- nvinfo : EIATTR_SW_WAR
	.align		4
.L_53:
        /*0074*/ 	.byte	0x04, 0x36
        /*0076*/ 	.short	(.L_55 - .L_54)
.L_54:
        /*0078*/ 	.word	0x00000008
.L_55:


//--------------------- .nv.info._Z14softmax_kernelPfii --------------------------
	.section	.nv.info._Z14softmax_kernelPfii,"",@"SHT_CUDA_INFO"
	.sectionflags	@""
	.align	4


	//----- nvinfo : EIATTR_CUDA_API_VERSION
	.align		4
        /*0000*/ 	.byte	0x04, 0x37
        /*0002*/ 	.short	(.L_57 - .L_56)
.L_56:
        /*0004*/ 	.word	0x00000082


	//----- nvinfo : EIATTR_KPARAM_INFO
	.align		4
.L_57:
        /*0008*/ 	.byte	0x04, 0x17
        /*000a*/ 	.short	(.L_59 - .L_58)
.L_58:
        /*000c*/ 	.word	0x00000000
        /*0010*/ 	.short	0x0002
        /*0012*/ 	.short	0x000c
        /*0014*/ 	.byte	0x00, 0xf0, 0x11, 0x00


	//----- nvinfo : EIATTR_KPARAM_INFO
	.align		4
.L_59:
        /*0018*/ 	.byte	0x04, 0x17
        /*001a*/ 	.short	(.L_61 - .L_60)
.L_60:
        /*001c*/ 	.word	0x00000000
        /*0020*/ 	.short	0x0001
        /*0022*/ 	.short	0x0008
        /*0024*/ 	.byte	0x00, 0xf0, 0x11, 0x00


	//----- nvinfo : EIATTR_KPARAM_INFO
	.align		4
.L_61:
        /*0028*/ 	.byte	0x04, 0x17
        /*002a*/ 	.short	(.L_63 - .L_62)
.L_62:
        /*002c*/ 	.word	0x00000000
        /*0030*/ 	.short	0x0000
        /*0032*/ 	.short	0x0000
        /*0034*/ 	.byte	0x00, 0xf5, 0x21, 0x00


	//----- nvinfo : EIATTR_SPARSE_MMA_MASK
	.align		4
.L_63:
        /*0038*/ 	.byte	0x03, 0x50
        /*003a*/ 	.short	0x0000


	//----- nvinfo : EIATTR_MAXREG_COUNT
	.align		4
        /*003c*/ 	.byte	0x03, 0x1b
        /*003e*/ 	.short	0x00ff


	//----- nvinfo : EIATTR_MERCURY_ISA_VERSION
	.align		4
        /*0040*/ 	.byte	0x03, 0x5f
        /*0042*/ 	.short	0x0101


	//----- nvinfo : EIATTR_VRC_CTA_INIT_COUNT
	.align		4
        /*0044*/ 	.byte	0x02, 0x4a
	.zero		1
	.zero		1


	//----- nvinfo : EIATTR_EXIT_INSTR_OFFSETS
	.align		4
        /*0048*/ 	.byte	0x04, 0x1c
        /*004a*/ 	.short	(.L_65 - .L_64)


	//   ....[0]....
.L_64:
        /*004c*/ 	.word	0x00000040


	//   ....[1]....
        /*0050*/ 	.word	0x00001700


	//   ....[2]....
        /*0054*/ 	.word	0x000025b0


	//   ....[3]....
        /*0058*/ 	.word	0x00002d60


	//   ....[4]....
        /*005c*/ 	.word	0x000031b0


	//   ....[5]....
        /*0060*/ 	.word	0x00003330


	//----- nvinfo : EIATTR_CRS_STACK_SIZE
	.align		4
.L_65:
        /*0064*/ 	.byte	0x04, 0x1e
        /*0066*/ 	.short	(.L_67 - .L_66)
.L_66:
        /*0068*/ 	.word	0x00000000


	//----- nvinfo : EIATTR_CBANK_PARAM_SIZE
	.align		4
.L_67:
        /*006c*/ 	.byte	0x03, 0x19
        /*006e*/ 	.short	0x0010


	//----- nvinfo : EIATTR_PARAM_CBANK
	.align		4
        /*0070*/ 	.byte	0x04, 0x0a
        /*0072*/ 	.short	(.L_69 - .L_68)
	.align		4
.L_68:
        /*0074*/ 	.word	index@(.nv.constant0._Z14softmax_kernelPfii)
        /*0078*/ 	.short	0x0380
        /*007a*/ 	.short	0x0010


	//----- nvinfo : EIATTR_SW_WAR
	.align		4
.L_69:
        /*007c*/ 	.byte	0x04, 0x36
        /*007e*/ 	.short	(.L_71 - .L_70)
.L_70:
        /*0080*/ 	.word	0x00000008
.L_71:


//--------------------- .nv.info._Z11gelu_kernelPfi --------------------------
	.section	.nv.info._Z11gelu_kernelPfi,"",@"SHT_CUDA_INFO"
	.sectionflags	@""
	.align	4


	//----- nvinfo : EIATTR_CUDA_API_VERSION
	.align		4
        /*0000*/ 	.byte	0x04, 0x37
        /*0002*/ 	.short	(.L_73 - .L_72)
.L_72:
        /*0004*/ 	.word	0x00000082


	//----- nvinfo : EIATTR_KPARAM_INFO
	.align		4
.L_73:
        /*0008*/ 	.byte	0x04, 0x17
        /*000a*/ 	.short	(.L_75 - .L_74)
.L_74:
        /*000c*/ 	.word	0x00000000
        /*0010*/ 	.short	0x0001
        /*0012*/ 	.short	0x0008
        /*0014*/ 	.byte	0x00, 0xf0, 0x11, 0x00


	//----- nvinfo : EIATTR_KPARAM_INFO
	.align		4
.L_75:
        /*0018*/ 	.byte	0x04, 0x17
        /*001a*/ 	.short	(.L_77 - .L_76)
.L_76:
        /*001c*/ 	.word	0x00000000
        /*0020*/ 	.short	0x0000
        /*0022*/ 	.short	0x0000
        /*0024*/ 	.byte	0x00, 0xf5, 0x21, 0x00


	//----- nvinfo : EIATTR_SPARSE_MMA_MASK
	.align		4
.L_77:
        /*0028*/ 	.byte	0x03, 0x50
        /*002a*/ 	.short	0x0000


	//----- nvinfo : EIATTR_MAXREG_COUNT
	.align		4
        /*002c*/ 	.byte	0x03, 0x1b
        /*002e*/ 	.short	0x00ff


	//----- nvinfo : EIATTR_MERCURY_ISA_VERSION
	.align		4
        /*0030*/ 	.byte	0x03, 0x5f
        /*0032*/ 	.short	0x0101


	//----- nvinfo : EIATTR_VRC_CTA_INIT_COUNT
	.align		4
        /*0034*/ 	.byte	0x02, 0x4a
	.zero		1
	.zero		1


	//----- nvinfo : EIATTR_EXIT_INSTR_OFFSETS
	.align		4
        /*0038*/ 	.byte	0x04, 0x1c
        /*003a*/ 	.short	(.L_79 - .L_78)


	//   ....[0]....
.L_78:
        /*003c*/ 	.word	0x00000070


	//   ....[1]....
        /*0040*/ 	.word	0x00000250


	//----- nvinfo : EIATTR_CBANK_PARAM_SIZE
	.align		4
.L_79:
        /*0044*/ 	.byte	0x03, 0x19
        /*0046*/ 	.short	0x000c


	//----- nvinfo : EIATTR_PARAM_CBANK
	.align		4
        /*0048*/ 	.byte	0x04, 0x0a
        /*004a*/ 	.short	(.L_81 - .L_80)
	.align		4
.L_80:
        /*004c*/ 	.word	index@(.nv.constant0._Z11gelu_kernelPfi)
        /*0050*/ 	.short	0x0380
        /*0052*/ 	.short	0x000c


	//----- nvinfo : EIATTR_SW_WAR
	.align		4
.L_81:
        /*0054*/ 	.byte	0x04, 0x36
        /*0056*/ 	.short	(.L_83 - .L_82)
.L_82:
        /*0058*/ 	.word	0x00000008
.L_83:


//--------------------- .nv.info._Z19add_residual_kernelPKfPfi --------------------------
	.section	.nv.info._Z19add_residual_kernelPKfPfi,"",@"SHT_CUDA_INFO"
	.sectionflags	@""
	.align	4


	//----- nvinfo : EIATTR_CUDA_API_VERSION
	.align		4
        /*0000*/ 	.byte	0x04, 0x37
        /*0002*/ 	.short	(.L_85 - .L_84)
.L_84:
        /*0004*/ 	.word	0x00000082


	//----- nvinfo : EIATTR_KPARAM_INFO
	.align		4
.L_85:
        /*0008*/ 	.byte	0x04, 0x17
        /*000a*/ 	.short	(.L_87 - .L_86)
.L_86:
        /*000c*/ 	.word	0x00000000
        /*0010*/ 	.short	0x0002
        /*0012*/ 	.short	0x0010
        /*0014*/ 	.byte	0x00, 0xf0, 0x11, 0x00


	//----- nvinfo : EIATTR_KPARAM_INFO
	.align		4
.L_87:
        /*0018*/ 	.byte	0x04, 0x17
        /*001a*/ 	.short	(.L_89 - .L_88)
.L_88:
        /*001c*/ 	.word	0x00000000
        /*0020*/ 	.short	0x0001
        /*0022*/ 	.short	0x0008
        /*0024*/ 	.byte	0x00, 0xf5, 0x21, 0x00


	//----- nvinfo : EIATTR_KPARAM_INFO
	.align		4
.L_89:
        /*0028*/ 	.byte	0x04, 0x17
        /*002a*/ 	.short	(.L_91 - .L_90)
.L_90:
        /*002c*/ 	.word	0x00000000
        /*0030*/ 	.short	0x0000
        /*0032*/ 	.short	0x0000
        /*0034*/ 	.byte	0x00, 0xf5, 0x21, 0x00


	//----- nvinfo : EIATTR_SPARSE_MMA_MASK
	.align		4
.L_91:
        /*0038*/ 	.byte	0x03, 0x50
        /*003a*/ 	.short	0x0000


	//----- nvinfo : EIATTR_MAXREG_COUNT
	.align		4
        /*003c*/ 	.byte	0x03, 0x1b
        /*003e*/ 	.short	0x00ff


	//----- nvinfo : EIATTR_MERCURY_ISA_VERSION
	.align		4
        /*0040*/ 	.byte	0x03, 0x5f
        /*0042*/ 	.short	0x0101


	//----- nvinfo : EIATTR_VRC_CTA_INIT_COUNT
	.align		4
        /*0044*/ 	.byte	0x02, 0x4a
	.zero		1
	.zero		1


	//----- nvinfo : EIATTR_EXIT_INSTR_OFFSETS
	.align		4
        /*0048*/ 	.byte	0x04, 0x1c
        /*004a*/ 	.short	(.L_93 - .L_92)


	//   ....[0]....
.L_92:
        /*004c*/ 	.word	0x00000070


	//   ....[1]....
        /*0050*/ 	.word	0x00000110


	//----- nvinfo : EIATTR_CBANK_PARAM_SIZE
	.align		4
.L_93:
        /*0054*/ 	.byte	0x03, 0x19
        /*0056*/ 	.short	0x0014


	//----- nvinfo : EIATTR_PARAM_CBANK
	.align		4
        /*0058*/ 	.byte	0x04, 0x0a
        /*005a*/ 	.short	(.L_95 - .L_94)
	.align		4
.L_94:
        /*005c*/ 	.word	index@(.nv.constant0._Z19add_residual_kernelPKfPfi)
        /*0060*/ 	.short	0x0380
        /*0062*/ 	.short	0x0014


	//----- nvinfo : EIATTR_SW_WAR
	.align		4
.L_95:
        /*0064*/ 	.byte	0x04, 0x36
        /*0066*/ 	.short	(.L_97 - .L_96)
.L_96:
        /*0068*/ 	.word	0x00000008
.L_97:


//--------------------- .nv.info._Z13matmul_kernelPKfS0_Pfiii --------------------------
	.section	.nv.info._Z13matmul_kernelPKfS0_Pfiii,"",@"SHT_CUDA_INFO"
	.sectionflags	@""
	.align	4


	//----- nvinfo : EIATTR_CUDA_API_VERSION
	.align		4
        /*0000*/ 	.byte	0x04, 0x37
        /*0002*/ 	.short	(.L_99 - .L_98)
.L_98:
        /*0004*/ 	.word	0x00000082


	//----- nvinfo : EIATTR_KPARAM_INFO
	.align		4
.L_99:
        /*0008*/ 	.byte	0x04, 0x17
        /*000a*/ 	.short	(.L_101 - .L_100)
.L_100:
        /*000c*/ 	.word	0x00000000
        /*0010*/ 	.short	0x0005
        /*0012*/ 	.short	0x0020
        /*0014*/ 	.byte	0x00, 0xf0, 0x11, 0x00


	//----- nvinfo : EIATTR_KPARAM_INFO
	.align		4
.L_101:
        /*0018*/ 	.byte	0x04, 0x17
        /*001a*/ 	.short	(.L_103 - .L_102)
.L_102:
        /*001c*/ 	.word	0x00000000
        /*0020*/ 	.short	0x0004
        /*0022*/ 	.short	0x001c
        /*0024*/ 	.byte	0x00, 0xf0, 0x11, 0x00


	//----- nvinfo : EIATTR_KPARAM_INFO
	.align		4
.L_103:
        /*0028*/ 	.byte	0x04, 0x17
        /*002a*/ 	.short	(.L_105 - .L_104)
.L_104:
        /*002c*/ 	.word	0x00000000
        /*0030*/ 	.short	0x0003
        /*0032*/ 	.short	0x0018
        /*0034*/ 	.byte	0x00, 0xf0, 0x11, 0x00


	//----- nvinfo : EIATTR_KPARAM_INFO
	.align		4
.L_105:
        /*0038*/ 	.byte	0x04, 0x17
        /*003a*/ 	.short	(.L_107 - .L_106)
.L_106:
        /*003c*/ 	.word	0x00000000
        /*0040*/ 	.short	0x0002
        /*0042*/ 	.short	0x0010
        /*0044*/ 	.byte	0x00, 0xf5, 0x21, 0x00


	//----- nvinfo : EIATTR_KPARAM_INFO
	.align		4
.L_107:
        /*0048*/ 	.byte	0x04, 0x17
        /*004a*/ 	.short	(.L_109 - .L_108)
.L_108:
        /*004c*/ 	.word	0x00000000
        /*0050*/ 	.short	0x0001
        /*0052*/ 	.short	0x0008
        /*0054*/ 	.byte	0x00, 0xf5, 0x21, 0x00


	//----- nvinfo : EIATTR_KPARAM_INFO
	.align		4
.L_109:
        /*0058*/ 	.byte	0x04, 0x17
        /*005a*/ 	.short	(.L_111 - .L_110)
.L_110:
        /*005c*/ 	.word	0x00000000
        /*0060*/ 	.short	0x0000
        /*0062*/ 	.short	0x0000
        /*0064*/ 	.byte	0x00, 0xf5, 0x21, 0x00


	//----- nvinfo : EIATTR_SPARSE_MMA_MASK
	.align		4
.L_111:
        /*0068*/ 	.byte	0x03, 0x50
        /*006a*/ 	.short	0x0000


	//----- nvinfo : EIATTR_MAXREG_COUNT
	.align		4
        /*006c*/ 	.byte	0x03, 0x1b
        /*006e*/ 	.short	0x00ff


	//----- nvinfo : EIATTR_MERCURY_ISA_VERSION
	.align		4
        /*0070*/ 	.byte	0x03, 0x5f
        /*0072*/ 	.short	0x0101


	//----- nvinfo : EIATTR_VRC_CTA_INIT_COUNT
	.align		4
        /*0074*/ 	.byte	0x02, 0x4a
	.zero		1
	.zero		1


	//----- nvinfo : EIATTR_EXIT_INSTR_OFFSETS
	.align		4
        /*0078*/ 	.byte	0x04, 0x1c
        /*007a*/ 	.short	(.L_113 - .L_112)


	//   ....[0]....
.L_112:
        /*007c*/ 	.word	0x000000c0


	//   ....[1]....
        /*0080*/ 	.word	0x000008e0


	//----- nvinfo : EIATTR_CBANK_PARAM_SIZE
	.align		4
.L_113:
        /*0084*/ 	.byte	0x03, 0x19
        /*0086*/ 	.short	0x0024


	//----- nvinfo : EIATTR_PARAM_CBANK
	.align		4
        /*0088*/ 	.byte	0x04, 0x0a
        /*008a*/ 	.short	(.L_115 - .L_114)
	.align		4
.L_114:
        /*008c*/ 	.word	index@(.nv.constant0._Z13matmul_kernelPKfS0_Pfiii)
        /*0090*/ 	.short	0x0380
        /*0092*/ 	.short	0x0024


	//----- nvinfo : EIATTR_SW_WAR
	.align		4
.L_115:
        /*0094*/ 	.byte	0x04, 0x36
        /*0096*/ 	.short	(.L_117 - .L_116)
.L_116:
        /*0098*/ 	.word	0x00000008
.L_117:


//--------------------- .nv.info._Z15rms_norm_kernelPKfS0_Pfi --------------------------
	.section	.nv.info._Z15rms_norm_kernelPKfS0_Pfi,"",@"SHT_CUDA_INFO"
	.sectionflags	@""
	.align	4


	//----- nvinfo : EIATTR_CUDA_API_VERSION
	.align		4
        /*0000*/ 	.byte	0x04, 0x37
        /*0002*/ 	.short	(.L_119 - .L_118)
.L_118:
        /*0004*/ 	.word	0x00000082


	//----- nvinfo : EIATTR_KPARAM_INFO
	.align		4
.L_119:
        /*0008*/ 	.byte	0x04, 0x17
        /*000a*/ 	.short	(.L_121 - .L_120)
.L_120:
        /*000c*/ 	.word	0x00000000
        /*0010*/ 	.short	0x0003
        /*0012*/ 	.short	0x0018
        /*0014*/ 	.byte	0x00, 0xf0, 0x11, 0x00


	//----- nvinfo : EIATTR_KPARAM_INFO
	.align		4
.L_121:
        /*0018*/ 	.byte	0x04, 0x17
        /*001a*/ 	.short	(.L_123 - .L_122)
.L_122:
        /*001c*/ 	.word	0x00000000
        /*0020*/ 	.short	0x0002
        /*0022*/ 	.short	0x0010
        /*0024*/ 	.byte	0x00, 0xf5, 0x21, 0x00


	//----- nvinfo : EIATTR_KPARAM_INFO
	.align		4
.L_123:
        /*0028*/ 	.byte	0x04, 0x17
        /*002a*/ 	.short	(.L_125 - .L_124)
.L_124:
        /*002c*/ 	.word	0x00000000
        /*0030*/ 	.short	0x0001
        /*0032*/ 	.short	0x0008
        /*0034*/ 	.byte	0x00, 0xf5, 0x21, 0x00


	//----- nvinfo : EIATTR_KPARAM_INFO
	.align		4
.L_125:
        /*0038*/ 	.byte	0x04, 0x17
        /*003a*/ 	.short	(.L_127 - .L_126)
.L_126:
        /*003c*/ 	.word	0x00000000
        /*0040*/ 	.short	0x0000
        /*0042*/ 	.short	0x0000
        /*0044*/ 	.byte	0x00, 0xf5, 0x21, 0x00


	//----- nvinfo : EIATTR_SPARSE_MMA_MASK
	.align		4
.L_127:
        /*0048*/ 	.byte	0x03, 0x50
        /*004a*/ 	.short	0x0000


	//----- nvinfo : EIATTR_MAXREG_COUNT
	.align		4
        /*004c*/ 	.byte	0x03, 0x1b
        /*004e*/ 	.short	0x00ff


	//----- nvinfo : EIATTR_NUM_BARRIERS
	.align		4
        /*0050*/ 	.byte	0x02, 0x4c
        /*0052*/ 	.byte	0x01
	.zero		1


	//----- nvinfo : EIATTR_MERCURY_ISA_VERSION
	.align		4
        /*0054*/ 	.byte	0x03, 0x5f
        /*0056*/ 	.short	0x0101


	//----- nvinfo : EIATTR_VRC_CTA_INIT_COUNT
	.align		4
        /*0058*/ 	.byte	0x02, 0x4a
	.zero		1
	.zero		1


	//----- nvinfo : EIATTR_EXIT_INSTR_OFFSETS
	.align		4
        /*005c*/ 	.byte	0x04, 0x1c
        /*005e*/ 	.short	(.L_129 - .L_128)


	//   ....[0]....
.L_128:
        /*0060*/ 	.word	0x000001a0


	//   ....[1]....
        /*0064*/ 	.word	0x00000350


	//----- nvinfo : EIATTR_CRS_STACK_SIZE
	.align		4
.L_129:
        /*0068*/ 	.byte	0x04, 0x1e
        /*006a*/ 	.short	(.L_131 - .L_130)
.L_130:
        /*006c*/ 	.word	0x00000000


	//----- nvinfo : EIATTR_CBANK_PARAM_SIZE
	.align		4
.L_131:
        /*0070*/ 	.byte	0x03, 0x19
        /*0072*/ 	.short	0x001c


	//----- nvinfo : EIATTR_PARAM_CBANK
	.align		4
        /*0074*/ 	.byte	0x04, 0x0a
        /*0076*/ 	.short	(.L_133 - .L_132)
	.align		4
.L_132:
        /*0078*/ 	.word	index@(.nv.constant0._Z15rms_norm_kernelPKfS0_Pfi)
        /*007c*/ 	.short	0x0380
        /*007e*/ 	.short	0x001c


	//----- nvinfo : EIATTR_SW_WAR
	.align		4
.L_133:
        /*0080*/ 	.byte	0x04, 0x36
        /*0082*/ 	.short	(.L_135 - .L_134)
.L_134:
        /*0084*/ 	.word	0x00000008
.L_135:


//--------------------- .nv.callgraph             --------------------------
	.section	.nv.callgraph,"",@"SHT_CUDA_CALLGRAPH"
	.align	4
	.sectionentsize	8
	.align		4
        /*0000*/ 	.word	0x00000000
	.align		4
        /*0004*/ 	.word	0xffffffff
	.align		4
        /*0008*/ 	.word	0x00000000
	.align		4
        /*000c*/ 	.word	0xfffffffe
	.align		4
        /*0010*/ 	.word	0x00000000
	.align		4
        /*0014*/ 	.word	0xfffffffd
	.align		4
        /*0018*/ 	.word	0x00000000
	.align		4
        /*001c*/ 	.word	0xfffffffc


//--------------------- .text._Z16transpose_kernelPKfPfii --------------------------
	.section	.text._Z16transpose_kernelPKfPfii,"ax",@progbits
	.align	128
        .global         _Z16transpose_kernelPKfPfii
        .type           _Z16transpose_kernelPKfPfii,@function
        .size           _Z16transpose_kernelPKfPfii,(.L_x_76 - _Z16transpose_kernelPKfPfii)
        .other          _Z16transpose_kernelPKfPfii,@"STO_CUDA_ENTRY STV_DEFAULT"
_Z16transpose_kernelPKfPfii:
.text._Z16transpose_kernelPKfPfii:
[----:B------:R-:W-:Y:S01]  /*0000*/  LDC R1, c[0x0][0x37c] ;  /* 0x0000df00ff017b82 */ /* 0x000fe20000000800 */
[----:B------:R-:W0:Y:S07]  /*0010*/  S2R R2, SR_TID.Y ;  /* 0x0000000000027919 */ /* 0x000e2e0000002200 */
[----:B------:R-:W1:Y:S01]  /*0020*/  LDC R0, c[0x0][0x360] ;  /* 0x0000d800ff007b82 */ /* 0x000e620000000800 */
[----:B------:R-:W2:Y:S01]  /*0030*/  LDCU.64 UR6, c[0x0][0x390] ;  /* 0x00007200ff0677ac */ /* 0x000ea20008000a00 */
[----:B------:R-:W1:Y:S06]  /*0040*/  S2R R3, SR_TID.X ;  /* 0x0000000000037919 */ /* 0x000e6c0000002100 */
[----:B------:R-:W0:Y:S08]  /*0050*/  S2UR UR5, SR_CTAID.Y ;  /* 0x00000000000579c3 */ /* 0x000e300000002600 */
[----:B------:R-:W0:Y:S08]  /*0060*/  LDC R7, c[0x0][0x364] ;  /* 0x0000d900ff077b82 */ /* 0x000e300000000800 */
[----:B------:R-:W1:Y:S01]  /*0070*/  S2UR UR4, SR_CTAID.X ;  /* 0x00000000000479c3 */ /* 0x000e620000002500 */
[----:B0-----:R-:W-:-:S05]  /*0080*/  IMAD R7, R7, UR5, R2 ;  /* 0x0000000507077c24 */ /* 0x001fca000f8e0202 */
[----:B--2---:R-:W-:Y:S01]  /*0090*/  ISETP.GE.AND P0, PT, R7, UR6, PT ;  /* 0x0000000607007c0c */ /* 0x004fe2000bf06270 */
[----:B-1----:R-:W-:-:S05]  /*00a0*/  IMAD R0, R0, UR4, R3 ;  /* 0x0000000400007c24 */ /* 0x002fca000f8e0203 */
[----:B------:R-:W-:-:S13]  /*00b0*/  ISETP.GE.OR P0, PT, R0, UR7, P0 ;  /* 0x0000000700007c0c */ /* 0x000fda0008706670 */
[----:B------:R-:W-:Y:S05]  /*00c0*/  @P0 EXIT ;  /* 0x000000000000094d */ /* 0x000fea0003800000 */
[----:B------:R-:W0:Y:S01]  /*00d0*/  LDC.64 R2, c[0x0][0x380] ;  /* 0x0000e000ff027b82 */ /* 0x000e220000000a00 */
[----:B------:R-:W1:Y:S01]  /*00e0*/  LDCU.64 UR4, c[0x0][0x358] ;  /* 0x00006b00ff0477ac */ /* 0x000e620008000a00 */
[----:B------:R-:W-:-:S04]  /*00f0*/  IMAD R5, R7, UR7, R0 ;  /* 0x0000000707057c24 */ /* 0x000fc8000f8e0200 */
[----:B0-----:R-:W-:Y:S02]  /*0100*/  IMAD.WIDE R2, R5, 0x4, R2 ;  /* 0x0000000405027825 */ /* 0x001fe400078e0202 */
[----:B------:R-:W0:Y:S04]  /*0110*/  LDC.64 R4, c[0x0][0x388] ;  /* 0x0000e200ff047b82 */ /* 0x000e280000000a00 */
[----:B-1----:R-:W2:Y:S01]  /*0120*/  LDG.E.CONSTANT R3, desc[UR4][R2.64] ;  /* 0x0000000402037981 */ /* 0x002ea2000c1e9900 */
[----:B------:R-:W-:-:S04]  /*0130*/  IMAD R7, R0, UR6, R7 ;  /* 0x0000000600077c24 */ /* 0x000fc8000f8e0207 */
[----:B0-----:R-:W-:-:S05]  /*0140*/  IMAD.WIDE R4, R7, 0x4, R4 ;  /* 0x0000000407047825 */ /* 0x001fca00078e0204 */
[----:B--2---:R-:W-:Y:S01]  /*0150*/  STG.E desc[UR4][R4.64], R3 ;  /* 0x0000000304007986 */ /* 0x004fe2000c101904 */
[----:B------:R-:W-:Y:S05]  /*0160*/  EXIT ;  /* 0x000000000000794d */ /* 0x000fea0003800000 */
.L_x_0:
[----:B------:R-:W-:-:S00]  /*0170*/  BRA `(.L_x_0) ;  /* 0xfffffffc00fc7947 */ /* 0x000fc0000383ffff */
[----:B------:R-:W-:-:S00]  /*0180*/  NOP ;  /* 0x0000000000007918 */ /* 0x000fc00000000000 */
[----:B------:R-:W-:-:S00]  /*0190*/  NOP ;  /* 0x0000000000007918 */ /* 0x000fc00000000000 */
[----:B------:R-:W-:-:S00]  /*01a0*/  NOP ;  /* 0x0000000000007918 */ /* 0x000fc00000000000 */
[----:B------:R-:W-:-:S00]  /*01b0*/  NOP ;  /* 0x0000000000007918 */ /* 0x000fc00000000000 */
[----:B------:R-:W-:-:S00]  /*01c0*/  NOP ;  /* 0x0000000000007918 */ /* 0x000fc00000000000 */
[----:B------:R-:W-:-:S00]  /*01d0*/  NOP ;  /* 0x0000000000007918 */ /* 0x000fc00000000000 */
[----:B------:R-:W-:-:S00]  /*01e0*/  NOP ;  /* 0x0000000000007918 */ /* 0x000fc00000000000 */
[----:B------:R-:W-:-:S00]  /*01f0*/  NOP ;  /* 0x0000000000007918 */ /* 0x000fc00000000000 */
.L_x_76:


//--------------------- .text._Z14softmax_kernelPfii --------------------------
	.section	.text._Z14softmax_kernelPfii,"ax",@progbits
	.align	128
        .global         _Z14softmax_kernelPfii
        .type           _Z14softmax_kernelPfii,@function
        .size           _Z14softmax_kernelPfii,(.L_x_74 - _Z14softmax_kernelPfii)
        .other          _Z14softmax_kernelPfii,@"STO_CUDA_ENTRY STV_DEFAULT"
_Z14softmax_kernelPfii:
.text._Z14softmax_kernelPfii:
[----:B------:R-:W-:Y:S08]  /*0000*/  LDC R1, c[0x0][0x37c] ;  /* 0x0000df00ff017b82 */ /* 0x000ff00000000800 */
[----:B------:R-:W0:Y:S08]  /*0010*/  S2UR UR9, SR_CTAID.X ;  /* 0x00000000000979c3 */ /* 0x000e300000002500 */
[----:B------:R-:W0:Y:S02]  /*0020*/  LDC R0, c[0x0][0x388] ;  /* 0x0000e200ff007b82 */ /* 0x000e240000000800 */
[----:B0-----:R-:W-:-:S13]  /*0030*/  ISETP.LE.AND P0, PT, R0, UR9, PT ;  /* 0x0000000900007c0c */ /* 0x001fda000bf03270 */
[----:B------:R-:W-:Y:S05]  /*0040*/  @P0 EXIT ;  /* 0x000000000000094d */ /* 0x000fea0003800000 */
[----:B------:R-:W0:Y:S01]  /*0050*/  LDCU UR6, c[0x0][0x38c] ;  /* 0x00007180ff0677ac */ /* 0x000e220008000800 */
[----:B------:R-:W-:Y:S01]  /*0060*/  HFMA2 R0, -RZ, RZ, -10824, -13904 ;  /* 0xf149f2caff007431 */ /* 0x000fe200000001ff */
[----:B------:R-:W1:Y:S01]  /*0070*/  LDCU.64 UR10, c[0x0][0x358] ;  /* 0x00006b00ff0a77ac */ /* 0x000e620008000a00 */
[----:B0-----:R-:W-:-:S09]  /*0080*/  UISETP.GE.AND UP0, UPT, UR6, 0x1, UPT ;  /* 0x000000010600788c */ /* 0x001fd2000bf06270 */
[----:B-1----:R-:W-:Y:S05]  /*0090*/  BRA.U !UP0, `(.L_x_1) ;  /* 0x0000000508b07547 */ /* 0x002fea000b800000 */
[----:B------:R-:W-:Y:S01]  /*00a0*/  UISETP.GE.U32.AND UP1, UPT, UR6, 0x10, UPT ;  /* 0x000000100600788c */ /* 0x000fe2000bf26070 */
[----:B------:R-:W-:Y:S01]  /*00b0*/  MOV R0, 0xf149f2ca ;  /* 0xf149f2ca00007802 */ /* 0x000fe20000000f00 */
[----:B------:R-:W-:Y:S01]  /*00c0*/  ULOP3.LUT UR8, UR6, 0xf, URZ, 0xc0, !UPT ;  /* 0x0000000f06087892 */ /* 0x000fe2000f8ec0ff */
[----:B------:R-:W-:Y:S01]  /*00d0*/  MOV R2, RZ ;  /* 0x000000ff00027202 */ /* 0x000fe20000000f00 */
[----:B------:R-:W-:Y:S02]  /*00e0*/  UIMAD UR7, UR9, UR6, URZ ;  /* 0x00000006090772a4 */ /* 0x000fe4000f8e02ff */
[----:B------:R-:W-:-:S03]  /*00f0*/  UISETP.NE.AND UP0, UPT, UR8, URZ, UPT ;  /* 0x000000ff0800728c */ /* 0x000fc6000bf05270 */
[----:B------:R-:W-:Y:S08]  /*0100*/  BRA.U !UP1, `(.L_x_2) ;  /* 0x0000000109a07547 */ /* 0x000ff0000b800000 */
[----:B------:R-:W0:Y:S01]  /*0110*/  LDCU.64 UR4, c[0x0][0x380] ;  /* 0x00007000ff0477ac */ /* 0x000e220008000a00 */
[----:B------:R-:W-:Y:S01]  /*0120*/  MOV R0, 0xf149f2ca ;  /* 0xf149f2ca00007802 */ /* 0x000fe20000000f00 */
[----:B0-----:R-:W-:-:S04]  /*0130*/  UIMAD.WIDE.U32 UR4, UR7, 0x4, UR4 ;  /* 0x00000004070478a5 */ /* 0x001fc8000f8e0004 */
[----:B------:R-:W-:Y:S02]  /*0140*/  UIADD3 UR12, UP1, UPT, UR4, 0x20, URZ ;  /* 0x00000020040c7890 */ /* 0x000fe4000ff3e0ff */
[----:B------:R-:W-:Y:S02]  /*0150*/  ULOP3.LUT UR4, UR6, 0x7ffffff0, URZ, 0xc0, !UPT ;  /* 0x7ffffff006047892 */ /* 0x000fe4000f8ec0ff */
[----:B------:R-:W-:Y:S02]  /*0160*/  UIADD3.X UR5, UPT, UPT, URZ, UR5, URZ, UP1, !UPT ;  /* 0x00000005ff057290 */ /* 0x000fe40008ffe4ff */
[----:B------:R-:W-:Y:S01]  /*0170*/  MOV R6, UR12 ;  /* 0x0000000c00067c02 */ /* 0x000fe20008000f00 */
[----:B------:R-:W-:Y:S02]  /*0180*/  UIADD3 UR6, UPT, UPT, -UR4, URZ, URZ ;  /* 0x000000ff04067290 */ /* 0x000fe4000fffe1ff */
[----:B------:R-:W-:Y:S02]  /*0190*/  MOV R2, UR4 ;  /* 0x0000000400027c02 */ /* 0x000fe40008000f00 */
[----:B------:R-:W-:-:S08]  /*01a0*/  MOV R5, UR5 ;  /* 0x0000000500057c02 */ /* 0x000fd00008000f00 */
.L_x_3:
[----:B------:R-:W-:-:S05]  /*01b0*/  MOV R4, R6 ;  /* 0x0000000600047202 */ /* 0x000fca0000000f00 */
[----:B------:R-:W2:Y:S04]  /*01c0*/  LDG.E R3, desc[UR10][R4.64+-0x20] ;  /* 0xffffe00a04037981 */ /* 0x000ea8000c1e1900 */
[----:B------:R-:W2:Y:S04]  /*01d0*/  LDG.E R6, desc[UR10][R4.64+-0x1c] ;  /* 0xffffe40a04067981 */ /* 0x000ea8000c1e1900 */
[----:B------:R-:W3:Y:S04]  /*01e0*/  LDG.E R8, desc[UR10][R4.64+-0x18] ;  /* 0xffffe80a04087981 */ /* 0x000ee8000c1e1900 */
[----:B------:R-:W3:Y:S04]  /*01f0*/  LDG.E R7, desc[UR10][R4.64+-0x14] ;  /* 0xffffec0a04077981 */ /* 0x000ee8000c1e1900 */
[----:B------:R-:W4:Y:S04]  /*0200*/  LDG.E R10, desc[UR10][R4.64+-0x10] ;  /* 0xfffff00a040a7981 */ /* 0x000f28000c1e1900 */
[----:B------:R-:W4:Y:S04]  /*0210*/  LDG.E R9, desc[UR10][R4.64+-0xc] ;  /* 0xfffff40a04097981 */ /* 0x000f28000c1e1900 */
[----:B------:R-:W5:Y:S04]  /*0220*/  LDG.E R12, desc[UR10][R4.64+-0x8] ;  /* 0xfffff80a040c7981 */ /* 0x000f68000c1e1900 */
        /* <DEDUP_REMOVED lines=8> */
[----:B------:R0:W5:Y:S01]  /*02b0*/  LDG.E R19, desc[UR10][R4.64+0x1c] ;  /* 0x00001c0a04137981 */ /* 0x000162000c1e1900 */
[----:B------:R-:W-:-:S04]  /*02c0*/  UIADD3 UR6, UPT, UPT, UR6, 0x10, URZ ;  /* 0x0000001006067890 */ /* 0x000fc8000fffe0ff */
[----:B------:R-:W-:Y:S01]  /*02d0*/  UISETP.NE.AND UP1, UPT, UR6, URZ, UPT ;  /* 0x000000ff0600728c */ /* 0x000fe2000bf25270 */
[----:B--2---:R-:W-:Y:S02]  /*02e0*/  FMNMX3 R3, R0, R3, R6, !PT ;  /* 0x0000000300037276 */ /* 0x004fe40007800006 */
[----:B------:R-:W-:-:S04]  /*02f0*/  IADD3 R6, P0, PT, R4, 0x40, RZ ;  /* 0x0000004004067810 */ /* 0x000fc80007f1e0ff */
[----:B0-----:R-:W-:Y:S02]  /*0300*/  IADD3.X R5, PT, PT, RZ, R5, RZ, P0, !PT ;  /* 0x00000005ff057210 */ /* 0x001fe400007fe4ff */
[----:B---3--:R-:W-:-:S04]  /*0310*/  FMNMX3 R3, R3, R8, R7, !PT ;  /* 0x0000000803037276 */ /* 0x008fc80007800007 */
[----:B----4-:R-:W-:-:S04]  /*0320*/  FMNMX3 R3, R3, R10, R9, !PT ;  /* 0x0000000a03037276 */ /* 0x010fc80007800009 */
[----:B-----5:R-:W-:-:S04]  /*0330*/  FMNMX3 R3, R3, R12, R11, !PT ;  /* 0x0000000c03037276 */ /* 0x020fc8000780000b */
[----:B------:R-:W-:-:S04]  /*0340*/  FMNMX3 R3, R3, R14, R13, !PT ;  /* 0x0000000e03037276 */ /* 0x000fc8000780000d */
[----:B------:R-:W-:-:S04]  /*0350*/  FMNMX3 R3, R3, R16, R15, !PT ;  /* 0x0000001003037276 */ /* 0x000fc8000780000f */
[----:B------:R-:W-:-:S04]  /*0360*/  FMNMX3 R3, R3, R18, R17, !PT ;  /* 0x0000001203037276 */ /* 0x000fc80007800011 */
[----:B------:R-:W-:Y:S01]  /*0370*/  FMNMX3 R0, R3, R20, R19, !PT ;  /* 0x0000001403007276 */ /* 0x000fe20007800013 */
[----:B------:R-:W-:Y:S06]  /*0380*/  BRA.U UP1, `(.L_x_3) ;  /* 0xfffffffd01887547 */ /* 0x000fec000b83ffff */
.L_x_2:
[----:B------:R-:W-:Y:S05]  /*0390*/  BRA.U !UP0, `(.L_x_1) ;  /* 0x0000000108f07547 */ /* 0x000fea000b800000 */
[----:B------:R-:W0:Y:S01]  /*03a0*/  LDCU UR4, c[0x0][0x38c] ;  /* 0x00007180ff0477ac */ /* 0x000e220008000800 */
[----:B------:R-:W-:Y:S02]  /*03b0*/  UISETP.GE.U32.AND UP0, UPT, UR8, 0x8, UPT ;  /* 0x000000080800788c */ /* 0x000fe4000bf06070 */
[----:B0-----:R-:W-:-:S04]  /*03c0*/  ULOP3.LUT UR5, UR4, 0x7, URZ, 0xc0, !UPT ;  /* 0x0000000704057892 */ /* 0x001fc8000f8ec0ff */
[----:B------:R-:W-:-:S03]  /*03d0*/  UISETP.NE.AND UP1, UPT, UR5, URZ, UPT ;  /* 0x000000ff0500728c */ /* 0x000fc6000bf25270 */
[----:B------:R-:W-:Y:S08]  /*03e0*/  BRA.U !UP0, `(.L_x_4) ;  /* 0x0000000108547547 */ /* 0x000ff0000b800000 */
[----:B------:R-:W0:Y:S01]  /*03f0*/  LDC.64 R10, c[0x0][0x380] ;  /* 0x0000e000ff0a7b82 */ /* 0x000e220000000a00 */
[C---:B------:R-:W-:Y:S02]  /*0400*/  IADD3 R5, P0, PT, R2.reuse, UR7, RZ ;  /* 0x0000000702057c10 */ /* 0x040fe4000ff1e0ff */
[----:B------:R-:W-:Y:S02]  /*0410*/  IADD3 R3, PT, PT, R2, UR7, RZ ;  /* 0x0000000702037c10 */ /* 0x000fe4000fffe0ff */
[----:B------:R-:W-:-:S03]  /*0420*/  IADD3.X R8, PT, PT, RZ, RZ, RZ, P0, !PT ;  /* 0x000000ffff087210 */ /* 0x000fc600007fe4ff */
[----:B------:R-:W1:Y:S01]  /*0430*/  LDC.64 R6, c[0x0][0x380] ;  /* 0x0000e000ff067b82 */ /* 0x000e620000000a00 */
[----:B0-----:R-:W-:-:S04]  /*0440*/  LEA R4, P0, R5, R10, 0x2 ;  /* 0x0000000a05047211 */ /* 0x001fc800078010ff */
[----:B------:R-:W-:Y:S01]  /*0450*/  LEA.HI.X R5, R5, R11, R8, 0x2, P0 ;  /* 0x0000000b05057211 */ /* 0x000fe200000f1408 */
[----:B-1----:R-:W-:-:S04]  /*0460*/  IMAD.WIDE.U32 R6, R3, 0x4, R6 ;  /* 0x0000000403067825 */ /* 0x002fc800078e0006 */
[----:B------:R-:W2:Y:S04]  /*0470*/  LDG.E R8, desc[UR10][R4.64+0x8] ;  /* 0x0000080a04087981 */ /* 0x000ea8000c1e1900 */
[----:B------:R-:W3:Y:S04]  /*0480*/  LDG.E R3, desc[UR10][R4.64+0x4] ;  /* 0x0000040a04037981 */ /* 0x000ee8000c1e1900 */
[----:B------:R-:W3:Y:S04]  /*0490*/  LDG.E R7, desc[UR10][R6.64] ;  /* 0x0000000a06077981 */ /* 0x000ee8000c1e1900 */
[----:B------:R-:W2:Y:S04]  /*04a0*/  LDG.E R9, desc[UR10][R4.64+0xc] ;  /* 0x00000c0a04097981 */ /* 0x000ea8000c1e1900 */
[----:B------:R-:W4:Y:S04]  /*04b0*/  LDG.E R10, desc[UR10][R4.64+0x10] ;  /* 0x0000100a040a7981 */ /* 0x000f28000c1e1900 */
[----:B------:R-:W4:Y:S04]  /*04c0*/  LDG.E R11, desc[UR10][R4.64+0x14] ;  /* 0x0000140a040b7981 */ /* 0x000f28000c1e1900 */
[----:B------:R-:W5:Y:S04]  /*04d0*/  LDG.E R12, desc[UR10][R4.64+0x18] ;  /* 0x0000180a040c7981 */ /* 0x000f68000c1e1900 */
[----:B------:R-:W5:Y:S01]  /*04e0*/  LDG.E R13, desc[UR10][R4.64+0x1c] ;  /* 0x00001c0a040d7981 */ /* 0x000f62000c1e1900 */
[----:B------:R-:W-:-:S02]  /*04f0*/  IADD3 R2, PT, PT, R2, 0x8, RZ ;  /* 0x0000000802027810 */ /* 0x000fc40007ffe0ff */
[----:B---3--:R-:W-:-:S04]  /*0500*/  FMNMX3 R3, R0, R7, R3, !PT ;  /* 0x0000000700037276 */ /* 0x008fc80007800003 */
[----:B--2---:R-:W-:-:S04]  /*0510*/  FMNMX3 R3, R3, R8, R9, !PT ;  /* 0x0000000803037276 */ /* 0x004fc80007800009 */
[----:B----4-:R-:W-:-:S04]  /*0520*/  FMNMX3 R3, R3, R10, R11, !PT ;  /* 0x0000000a03037276 */ /* 0x010fc8000780000b */
[----:B-----5:R-:W-:-:S07]  /*0530*/  FMNMX3 R0, R3, R12, R13, !PT ;  /* 0x0000000c03007276 */ /* 0x020fce000780000d */
.L_x_4:
[----:B------:R-:W-:Y:S05]  /*0540*/  BRA.U !UP1, `(.L_x_1) ;  /* 0x0000000109847547 */ /* 0x000fea000b800000 */
[----:B------:R-:W-:Y:S02]  /*0550*/  UISETP.GE.U32.AND UP0, UPT, UR5, 0x4, UPT ;  /* 0x000000040500788c */ /* 0x000fe4000bf06070 */
[----:B------:R-:W-:-:S04]  /*0560*/  ULOP3.LUT UR4, UR4, 0x3, URZ, 0xc0, !UPT ;  /* 0x0000000304047892 */ /* 0x000fc8000f8ec0ff */
        /* <DEDUP_REMOVED lines=13> */
[----:B------:R-:W2:Y:S01]  /*0640*/  LDG.E R8, desc[UR10][R6.64+0xc] ;  /* 0x00000c0a06087981 */ /* 0x000ea2000c1e1900 */
[----:B------:R-:W-:-:S02]  /*0650*/  IADD3 R2, PT, PT, R2, 0x4, RZ ;  /* 0x0000000402027810 */ /* 0x000fc40007ffe0ff */
[----:B---3--:R-:W-:-:S04]  /*0660*/  FMNMX3 R0, R0, R5, R3, !PT ;  /* 0x0000000500007276 */ /* 0x008fc80007800003 */
[----:B--2---:R-:W-:-:S07]  /*0670*/  FMNMX3 R0, R0, R9, R8, !PT ;  /* 0x0000000900007276 */ /* 0x004fce0007800008 */
.L_x_5:
[----:B------:R-:W-:Y:S05]  /*0680*/  BRA.U !UP1, `(.L_x_1) ;  /* 0x0000000109347547 */ /* 0x000fea000b800000 */
[----:B------:R-:W0:Y:S01]  /*0690*/  LDC.64 R4, c[0x0][0x380] ;  /* 0x0000e000ff047b82 */ /* 0x000e220000000a00 */
[----:B------:R-:W-:Y:S01]  /*06a0*/  IADD3 R3, PT, PT, R2, UR7, RZ ;  /* 0x0000000702037c10 */ /* 0x000fe2000fffe0ff */
[----:B------:R-:W-:-:S04]  /*06b0*/  UIADD3 UR4, UPT, UPT, -UR4, URZ, URZ ;  /* 0x000000ff04047290 */ /* 0x000fc8000fffe1ff */
[----:B0-----:R-:W-:-:S05]  /*06c0*/  IMAD.WIDE.U32 R2, R3, 0x4, R4 ;  /* 0x0000000403027825 */ /* 0x001fca00078e0004 */
[----:B------:R-:W-:-:S07]  /*06d0*/  MOV R5, R3 ;  /* 0x0000000300057202 */ /* 0x000fce0000000f00 */
.L_x_6:
[----:B------:R-:W-:-:S06]  /*06e0*/  MOV R3, R5 ;  /* 0x0000000500037202 */ /* 0x000fcc0000000f00 */
[----:B------:R0:W2:Y:S01]  /*06f0*/  LDG.E R3, desc[UR10][R2.64] ;  /* 0x0000000a02037981 */ /* 0x0000a2000c1e1900 */
[----:B------:R-:W-:-:S04]  /*0700*/  UIADD3 UR4, UPT, UPT, UR4, 0x1, URZ ;  /* 0x0000000104047890 */ /* 0x000fc8000fffe0ff */
[----:B------:R-:W-:Y:S01]  /*0710*/  UISETP.NE.AND UP0, UPT, UR4, URZ, UPT ;  /* 0x000000ff0400728c */ /* 0x000fe2000bf05270 */
[----:B0-----:R-:W-:-:S04]  /*0720*/  IADD3 R2, P0, PT, R2, 0x4, RZ ;  /* 0x0000000402027810 */ /* 0x001fc80007f1e0ff */
[----:B------:R-:W-:Y:S02]  /*0730*/  IADD3.X R5, PT, PT, RZ, R5, RZ, P0, !PT ;  /* 0x00000005ff057210 */ /* 0x000fe400007fe4ff */
[----:B--2---:R-:W-:Y:S02]  /*0740*/  FMNMX R0, R3, R0, !PT ;  /* 0x0000000003007209 */ /* 0x004fe40007800000 */
[----:B------:R-:W-:Y:S05]  /*0750*/  BRA.U UP0, `(.L_x_6) ;  /* 0xfffffffd00e07547 */ /* 0x000fea000b83ffff */
.L_x_1:
[----:B------:R-:W0:Y:S01]  /*0760*/  LDCU UR6, c[0x0][0x38c] ;  /* 0x00007180ff0677ac */ /* 0x000e220008000800 */
[----:B------:R-:W-:Y:S01]  /*0770*/  MOV R3, RZ ;  /* 0x000000ff00037202 */ /* 0x000fe20000000f00 */
[----:B0-----:R-:W-:-:S09]  /*0780*/  UISETP.GE.AND UP0, UPT, UR6, 0x1, UPT ;  /* 0x000000010600788c */ /* 0x001fd2000bf06270 */
[----:B------:R-:W-:Y:S05]  /*0790*/  BRA.U !UP0, `(.L_x_7) ;  /* 0x0000000d08d07547 */ /* 0x000fea000b800000 */
[----:B------:R-:W-:Y:S01]  /*07a0*/  UISETP.GE.U32.AND UP1, UPT, UR6, 0x8, UPT ;  /* 0x000000080600788c */ /* 0x000fe2000bf26070 */
[----:B------:R-:W-:Y:S01]  /*07b0*/  CS2R R2, SRZ ;  /* 0x0000000000027805 */ /* 0x000fe2000001ff00 */
[----:B------:R-:W-:Y:S02]  /*07c0*/  ULOP3.LUT UR12, UR6, 0x7, URZ, 0xc0, !UPT ;  /* 0x00000007060c7892 */ /* 0x000fe4000f8ec0ff */
[----:B------:R-:W-:Y:S02]  /*07d0*/  UIMAD UR8, UR9, UR6, URZ ;  /* 0x00000006090872a4 */ /* 0x000fe4000f8e02ff */
[----:B------:R-:W-:-:S03]  /*07e0*/  UISETP.NE.AND UP0, UPT, UR12, URZ, UPT ;  /* 0x000000ff0c00728c */ /* 0x000fc6000bf05270 */
[----:B------:R-:W-:Y:S08]  /*07f0*/  BRA.U !UP1, `(.L_x_8) ;  /* 0x0000000509cc7547 */ /* 0x000ff0000b800000 */
[----:B------:R-:W0:Y:S01]  /*0800*/  LDCU.64 UR4, c[0x0][0x380] ;  /* 0x00007000ff0477ac */ /* 0x000e220008000a00 */
[----:B------:R-:W-:Y:S01]  /*0810*/  HFMA2 R3, -RZ, RZ, 0, 0 ;  /* 0x00000000ff037431 */ /* 0x000fe200000001ff */
        /* <DEDUP_REMOVED lines=8> */
.L_x_9:
[----:B--2---:R-:W-:Y:S02]  /*08a0*/  MOV R4, R8 ;  /* 0x0000000800047202 */ /* 0x004fe40000000f00 */
[----:B------:R-:W-:-:S05]  /*08b0*/  MOV R5, R7 ;  /* 0x0000000700057202 */ /* 0x000fca0000000f00 */
[----:B------:R-:W2:Y:S04]  /*08c0*/  LDG.E R7, desc[UR10][R4.64+-0x10] ;  /* 0xfffff00a04077981 */ /* 0x000ea8000c1e1900 */
[----:B------:R-:W3:Y:S04]  /*08d0*/  LDG.E R25, desc[UR10][R4.64+-0xc] ;  /* 0xfffff40a04197981 */ /* 0x000ee8000c1e1900 */
[----:B------:R-:W4:Y:S04]  /*08e0*/  LDG.E R21, desc[UR10][R4.64+-0x8] ;  /* 0xfffff80a04157981 */ /* 0x000f28000c1e1900 */
[----:B------:R-:W5:Y:S04]  /*08f0*/  LDG.E R23, desc[UR10][R4.64+-0x4] ;  /* 0xfffffc0a04177981 */ /* 0x000f68000c1e1900 */
[----:B------:R-:W5:Y:S04]  /*0900*/  LDG.E R11, desc[UR10][R4.64] ;  /* 0x0000000a040b7981 */ /* 0x000f68000c1e1900 */
[----:B------:R-:W5:Y:S04]  /*0910*/  LDG.E R15, desc[UR10][R4.64+0x4] ;  /* 0x0000040a040f7981 */ /* 0x000f68000c1e1900 */
[----:B------:R-:W5:Y:S04]  /*0920*/  LDG.E R19, desc[UR10][R4.64+0x8] ;  /* 0x0000080a04137981 */ /* 0x000f68000c1e1900 */
[----:B------:R-:W5:Y:S01]  /*0930*/  LDG.E R17, desc[UR10][R4.64+0xc] ;  /* 0x00000c0a04117981 */ /* 0x000f62000c1e1900 */
[----:B------:R-:W-:Y:S01]  /*0940*/  MOV R12, 0x3bbb989d ;  /* 0x3bbb989d000c7802 */ /* 0x000fe20000000f00 */
[----:B------:R-:W-:Y:S01]  /*0950*/  UIADD3 UR6, UPT, UPT, UR6, 0x8, URZ ;  /* 0x0000000806067890 */ /* 0x000fe2000fffe0ff */
[----:B------:R-:W-:-:S03]  /*0960*/  MOV R13, 0x437c0000 ;  /* 0x437c0000000d7802 */ /* 0x000fc60000000f00 */
[----:B------:R-:W-:Y:S01]  /*0970*/  UISETP.NE.AND UP1, UPT, UR6, URZ, UPT ;  /* 0x000000ff0600728c */ /* 0x000fe2000bf25270 */
[----:B--2---:R-:W-:-:S04]  /*0980*/  FADD R7, R7, -R0 ;  /* 0x8000000007077221 */ /* 0x004fc80000000000 */
[----:B------:R-:W-:Y:S01]  /*0990*/  FFMA.SAT R6, R7, R12, 0.5 ;  /* 0x3f00000007067423 */ /* 0x000fe2000000200c */
[----:B---3--:R-:W-:-:S03]  /*09a0*/  FADD R25, R25, -R0 ;  /* 0x8000000019197221 */ /* 0x008fc60000000000 */
[-C--:B------:R-:W-:Y:S01]  /*09b0*/  FFMA.RM R9, R6, R13.reuse, 12582913 ;  /* 0x4b40000106097423 */ /* 0x080fe2000000400d */
[-C--:B------:R-:W-:Y:S01]  /*09c0*/  FFMA.SAT R6, R25, R12.reuse, 0.5 ;  /* 0x3f00000019067423 */ /* 0x080fe2000000200c */
[--C-:B----4-:R-:W-:Y:S02]  /*09d0*/  FADD R21, R21, -R0.reuse ;  /* 0x8000000015157221 */ /* 0x110fe40000000000 */
[----:B------:R-:W-:Y:S01]  /*09e0*/  FADD R8, R9, -12583039 ;  /* 0xcb40007f09087421 */ /* 0x000fe20000000000 */
[-C--:B------:R-:W-:Y:S01]  /*09f0*/  FFMA.RM R6, R6, R13.reuse, 12582913 ;  /* 0x4b40000106067423 */ /* 0x080fe2000000400d */
[-C--:B------:R-:W-:Y:S01]  /*0a00*/  FFMA.SAT R14, R21, R12.reuse, 0.5 ;  /* 0x3f000000150e7423 */ /* 0x080fe2000000200c */
[----:B-----5:R-:W-:Y:S01]  /*0a10*/  FADD R23, R23, -R0 ;  /* 0x8000000017177221 */ /* 0x020fe20000000000 */
[----:B------:R-:W-:Y:S01]  /*0a20*/  FFMA R8, R7, 1.4426950216293334961, -R8 ;  /* 0x3fb8aa3b07087823 */ /* 0x000fe20000000808 */
[C---:B------:R-:W-:Y:S01]  /*0a30*/  FADD R10, R6.reuse, -12583039 ;  /* 0xcb40007f060a7421 */ /* 0x040fe20000000000 */
[----:B------:R-:W-:Y:S01]  /*0a40*/  SHF.L.U32 R6, R6, 0x17, RZ ;  /* 0x0000001706067819 */ /* 0x000fe200000006ff */
[----:B------:R-:W-:Y:S01]  /*0a50*/  FFMA.SAT R18, R23, R12, 0.5 ;  /* 0x3f00000017127423 */ /* 0x000fe2000000200c */
[----:B------:R-:W-:Y:S01]  /*0a60*/  FFMA R8, R7, 1.925963033500011079e-08, R8 ;  /* 0x32a5706007087823 */ /* 0x000fe20000000008 */
[----:B------:R-:W-:Y:S01]  /*0a70*/  FFMA.RM R7, R14, R13, 12582913 ;  /* 0x4b4000010e077423 */ /* 0x000fe2000000400d */
[----:B------:R-:W-:-:S03]  /*0a80*/  FFMA R10, R25, 1.4426950216293334961, -R10 ;  /* 0x3fb8aa3b190a7823 */ /* 0x000fc6000000080a */
[----:B------:R-:W-:Y:S01]  /*0a90*/  FADD R14, R7, -12583039 ;  /* 0xcb40007f070e7421 */ /* 0x000fe20000000000 */
[----:B------:R-:W-:Y:S01]  /*0aa0*/  FFMA R16, R25, 1.925963033500011079e-08, R10 ;  /* 0x32a5706019107823 */ /* 0x000fe2000000000a */
[----:B------:R-:W-:Y:S01]  /*0ab0*/  FADD R25, R11, -R0 ;  /* 0x800000000b197221 */ /* 0x000fe20000000000 */
[-C--:B------:R-:W-:Y:S01]  /*0ac0*/  FFMA.RM R10, R18, R13.reuse, 12582913 ;  /* 0x4b400001120a7423 */ /* 0x080fe2000000400d */
[----:B------:R-:W-:Y:S01]  /*0ad0*/  FFMA R14, R21, 1.4426950216293334961, -R14 ;  /* 0x3fb8aa3b150e7823 */ /* 0x000fe2000000080e */
[----:B------:R-:W0:Y:S01]  /*0ae0*/  MUFU.EX2 R8, R8 ;  /* 0x0000000800087308 */ /* 0x000e220000000800 */
[----:B------:R-:W-:Y:S01]  /*0af0*/  FFMA.SAT R22, R25, R12, 0.5 ;  /* 0x3f00000019167423 */ /* 0x000fe2000000200c */
[----:B------:R-:W-:Y:S01]  /*0b00*/  FADD R18, R10, -12583039 ;  /* 0xcb40007f0a127421 */ /* 0x000fe20000000000 */
[----:B------:R-:W-:Y:S01]  /*0b10*/  FFMA R20, R21, 1.925963033500011079e-08, R14 ;  /* 0x32a5706015147823 */ /* 0x000fe2000000000e */
[----:B------:R-:W-:Y:S01]  /*0b20*/  FADD R21, R15, -R0 ;  /* 0x800000000f157221 */ /* 0x000fe20000000000 */
[----:B------:R-:W-:Y:S01]  /*0b30*/  FFMA.RM R14, R22, R13, 12582913 ;  /* 0x4b400001160e7423 */ /* 0x000fe2000000400d */
[----:B------:R-:W-:-:S02]  /*0b40*/  FFMA R18, R23, 1.4426950216293334961, -R18 ;  /* 0x3fb8aa3b17127823 */ /* 0x000fc40000000812 */
[-C--:B------:R-:W-:Y:S01]  /*0b50*/  FFMA.SAT R26, R21, R12.reuse, 0.5 ;  /* 0x3f000000151a7423 */ /* 0x080fe2000000200c */
[----:B------:R-:W-:Y:S01]  /*0b60*/  FADD R24, R14, -12583039 ;  /* 0xcb40007f0e187421 */ /* 0x000fe20000000000 */
[----:B------:R-:W-:Y:S01]  /*0b70*/  FFMA R22, R23, 1.925963033500011079e-08, R18 ;  /* 0x32a5706017167823 */ /* 0x000fe20000000012 */
[----:B------:R-:W-:Y:S01]  /*0b80*/  FADD R23, R19, -R0 ;  /* 0x8000000013177221 */ /* 0x000fe20000000000 */
[-C--:B------:R-:W-:Y:S01]  /*0b90*/  FFMA.RM R18, R26, R13.reuse, 12582913 ;  /* 0x4b4000011a127423 */ /* 0x080fe2000000400d */
[----:B------:R-:W-:Y:S01]  /*0ba0*/  FFMA R24, R25, 1.4426950216293334961, -R24 ;  /* 0x3fb8aa3b19187823 */ /* 0x000fe20000000818 */
[----:B------:R-:W1:Y:S01]  /*0bb0*/  MUFU.EX2 R11, R16 ;  /* 0x00000010000b7308 */ /* 0x000e620000000800 */
[-C--:B------:R-:W-:Y:S01]  /*0bc0*/  FFMA.SAT R28, R23, R12.reuse, 0.5 ;  /* 0x3f000000171c7423 */ /* 0x080fe2000000200c */
[----:B------:R-:W-:Y:S01]  /*0bd0*/  FADD R26, R18, -12583039 ;  /* 0xcb40007f121a7421 */ /* 0x000fe20000000000 */
[----:B------:R-:W-:Y:S01]  /*0be0*/  FFMA R24, R25, 1.925963033500011079e-08, R24 ;  /* 0x32a5706019187823 */ /* 0x000fe20000000018 */
[----:B------:R-:W-:Y:S01]  /*0bf0*/  FADD R25, R17, -R0 ;  /* 0x8000000011197221 */ /* 0x000fe20000000000 */
[-C--:B------:R-:W-:Y:S01]  /*0c00*/  FFMA.RM R19, R28, R13.reuse, 12582913 ;  /* 0x4b4000011c137423 */ /* 0x080fe2000000400d */
[----:B------:R-:W-:Y:S01]  /*0c10*/  FFMA R26, R21, 1.4426950216293334961, -R26 ;  /* 0x3fb8aa3b151a7823 */ /* 0x000fe2000000081a */
[----:B------:R-:W-:Y:S01]  /*0c20*/  SHF.L.U32 R14, R14, 0x17, RZ ;  /* 0x000000170e0e7819 */ /* 0x000fe200000006ff */
[----:B------:R-:W-:Y:S01]  /*0c30*/  FFMA.SAT R28, R25, R12, 0.5 ;  /* 0x3f000000191c7423 */ /* 0x000fe2000000200c */
[----:B------:R2:W3:Y:S01]  /*0c40*/  MUFU.EX2 R15, R20 ;  /* 0x00000014000f7308 */ /* 0x0004e20000000800 */
[----:B------:R-:W-:Y:S01]  /*0c50*/  FFMA R12, R21, 1.925963033500011079e-08, R26 ;  /* 0x32a57060150c7823 */ /* 0x000fe2000000001a */
[----:B------:R-:W-:Y:S01]  /*0c60*/  SHF.L.U32 R21, R9, 0x17, RZ ;  /* 0x0000001709157819 */ /* 0x000fe200000006ff */
[----:B------:R-:W-:-:S04]  /*0c70*/  FFMA.RM R13, R28, R13, 12582913 ;  /* 0x4b4000011c0d7423 */ /* 0x000fc8000000400d */
[----:B0-----:R-:W-:Y:S01]  /*0c80*/  FMUL R8, R21, R8 ;  /* 0x0000000815087220 */ /* 0x001fe20000400000 */
[----:B------:R0:W4:Y:S01]  /*0c90*/  MUFU.EX2 R16, R22 ;  /* 0x0000001600107308 */ /* 0x0001220000000800 */
[----:B--2---:R-:W-:Y:S01]  /*0ca0*/  FADD R20, R19, -12583039 ;  /* 0xcb40007f13147421 */ /* 0x004fe20000000000 */
[----:B-1----:R-:W-:Y:S01]  /*0cb0*/  FMUL R11, R6, R11 ;  /* 0x0000000b060b7220 */ /* 0x002fe20000400000 */
[----:B------:R-:W-:Y:S01]  /*0cc0*/  FADD R6, R8, R3 ;  /* 0x0000000308067221 */ /* 0x000fe20000000000 */
[----:B------:R-:W-:Y:S01]  /*0cd0*/  SHF.L.U32 R21, R18, 0x17, RZ ;  /* 0x0000001712157819 */ /* 0x000fe200000006ff */
[----:B------:R-:W-:Y:S01]  /*0ce0*/  FFMA R20, R23, 1.4426950216293334961, -R20 ;  /* 0x3fb8aa3b17147823 */ /* 0x000fe20000000814 */
[C---:B------:R-:W-:Y:S01]  /*0cf0*/  SHF.L.U32 R18, R13.reuse, 0x17, RZ ;  /* 0x000000170d127819 */ /* 0x040fe200000006ff */
[----:B------:R-:W-:Y:S01]  /*0d00*/  FADD R6, R6, R11 ;  /* 0x0000000b06067221 */ /* 0x000fe20000000000 */
[----:B------:R-:W1:Y:S01]  /*0d10*/  MUFU.EX2 R17, R24 ;  /* 0x0000001800117308 */ /* 0x000e620000000800 */
[----:B0-----:R-:W-:Y:S01]  /*0d20*/  FADD R22, R13, -12583039 ;  /* 0xcb40007f0d167421 */ /* 0x001fe20000000000 */
[----:B------:R-:W-:Y:S01]  /*0d30*/  FFMA R23, R23, 1.925963033500011079e-08, R20 ;  /* 0x32a5706017177823 */ /* 0x000fe20000000014 */
[----:B------:R-:W-:Y:S01]  /*0d40*/  SHF.L.U32 R20, R7, 0x17, RZ ;  /* 0x0000001707147819 */ /* 0x000fe200000006ff */
[----:B------:R-:W-:Y:S01]  /*0d50*/  STG.E desc[UR10][R4.64+-0xc], R11 ;  /* 0xfffff40b04007986 */ /* 0x000fe2000c10190a */
[----:B------:R-:W-:Y:S01]  /*0d60*/  FFMA R22, R25, 1.4426950216293334961, -R22 ;  /* 0x3fb8aa3b19167823 */ /* 0x000fe20000000816 */
[----:B------:R-:W-:-:S02]  /*0d70*/  SHF.L.U32 R7, R10, 0x17, RZ ;  /* 0x000000170a077819 */ /* 0x000fc400000006ff */
[----:B------:R-:W0:Y:S01]  /*0d80*/  MUFU.EX2 R12, R12 ;  /* 0x0000000c000c7308 */ /* 0x000e220000000800 */
[----:B------:R-:W-:Y:S01]  /*0d90*/  FFMA R22, R25, 1.925963033500011079e-08, R22 ;  /* 0x32a5706019167823 */ /* 0x000fe20000000016 */
[----:B------:R-:W-:Y:S01]  /*0da0*/  SHF.L.U32 R10, R19, 0x17, RZ ;  /* 0x00000017130a7819 */ /* 0x000fe200000006ff */
[----:B---3--:R-:W-:Y:S01]  /*0db0*/  FMUL R15, R20, R15 ;  /* 0x0000000f140f7220 */ /* 0x008fe20000400000 */
[----:B----4-:R-:W-:Y:S01]  /*0dc0*/  FMUL R7, R7, R16 ;  /* 0x0000001007077220 */ /* 0x010fe20000400000 */
[----:B------:R2:W-:Y:S02]  /*0dd0*/  STG.E desc[UR10][R4.64+-0x10], R8 ;  /* 0xfffff00804007986 */ /* 0x0005e4000c10190a */
[----:B------:R-:W-:Y:S01]  /*0de0*/  FADD R6, R6, R15 ;  /* 0x0000000f06067221 */ /* 0x000fe20000000000 */
[----:B------:R-:W3:Y:S01]  /*0df0*/  MUFU.EX2 R9, R23 ;  /* 0x0000001700097308 */ /* 0x000ee20000000800 */
[----:B-1----:R-:W-:Y:S01]  /*0e00*/  FMUL R17, R14, R17 ;  /* 0x000000110e117220 */ /* 0x002fe20000400000 */
[----:B------:R-:W-:Y:S01]  /*0e10*/  STG.E desc[UR10][R4.64+-0x8], R15 ;  /* 0xfffff80f04007986 */ /* 0x000fe2000c10190a */
[----:B------:R-:W-:-:S03]  /*0e20*/  FADD R6, R6, R7 ;  /* 0x0000000706067221 */ /* 0x000fc60000000000 */
[----:B------:R-:W-:Y:S01]  /*0e30*/  STG.E desc[UR10][R4.64], R17 ;  /* 0x0000001104007986 */ /* 0x000fe2000c10190a */
[----:B------:R-:W-:Y:S01]  /*0e40*/  FADD R6, R6, R17 ;  /* 0x0000001106067221 */ /* 0x000fe20000000000 */
[----:B------:R-:W1:Y:S01]  /*0e50*/  MUFU.EX2 R3, R22 ;  /* 0x0000001600037308 */ /* 0x000e620000000800 */
[----:B0-----:R-:W-:Y:S01]  /*0e60*/  FMUL R21, R21, R12 ;  /* 0x0000000c15157220 */ /* 0x001fe20000400000 */
[----:B--2---:R-:W-:Y:S01]  /*0e70*/  IADD3 R8, P0, PT, R4, 0x20, RZ ;  /* 0x0000002004087810 */ /* 0x004fe20007f1e0ff */
[----:B------:R0:W-:Y:S02]  /*0e80*/  STG.E desc[UR10][R4.64+-0x4], R7 ;  /* 0xfffffc0704007986 */ /* 0x0001e4000c10190a */
[----:B------:R-:W-:Y:S02]  /*0e90*/  FADD R6, R6, R21 ;  /* 0x0000001506067221 */ /* 0x000fe40000000000 */
[----:B------:R2:W-:Y:S01]  /*0ea0*/  STG.E desc[UR10][R4.64+0x4], R21 ;  /* 0x0000041504007986 */ /* 0x0005e2000c10190a */
[----:B---3--:R-:W-:-:S04]  /*0eb0*/  FMUL R9, R10, R9 ;  /* 0x000000090a097220 */ /* 0x008fc80000400000 */
[----:B------:R-:W-:Y:S01]  /*0ec0*/  FADD R6, R6, R9 ;  /* 0x0000000906067221 */ /* 0x000fe20000000000 */
[----:B------:R2:W-:Y:S01]  /*0ed0*/  STG.E desc[UR10][R4.64+0x8], R9 ;  /* 0x0000080904007986 */ /* 0x0005e2000c10190a */
[----:B0-----:R-:W-:Y:S01]  /*0ee0*/  IADD3.X R7, PT, PT, RZ, R5, RZ, P0, !PT ;  /* 0x00000005ff077210 */ /* 0x001fe200007fe4ff */
[----:B-1----:R-:W-:-:S04]  /*0ef0*/  FMUL R11, R18, R3 ;  /* 0x00000003120b7220 */ /* 0x002fc80000400000 */
[----:B------:R-:W-:Y:S01]  /*0f00*/  FADD R3, R6, R11 ;  /* 0x0000000b06037221 */ /* 0x000fe20000000000 */
[----:B------:R2:W-:Y:S01]  /*0f10*/  STG.E desc[UR10][R4.64+0xc], R11 ;  /* 0x00000c0b04007986 */ /* 0x0005e2000c10190a */
[----:B------:R-:W-:Y:S05]  /*0f20*/  BRA.U UP1, `(.L_x_9) ;  /* 0xfffffff9015c7547 */ /* 0x000fea000b83ffff */
.L_x_8:
[----:B------:R-:W-:Y:S05]  /*0f30*/  BRA.U !UP0, `(.L_x_7) ;  /* 0x0000000508e87547 */ /* 0x000fea000b800000 */
[----:B------:R-:W0:Y:S01]  /*0f40*/  LDCU UR4, c[0x0][0x38c] ;  /* 0x00007180ff0477ac */ /* 0x000e220008000800 */
[----:B------:R-:W-:Y:S02]  /*0f50*/  UISETP.GE.U32.AND UP0, UPT, UR12, 0x4, UPT ;  /* 0x000000040c00788c */ /* 0x000fe4000bf06070 */
[----:B0-----:R-:W-:-:S04]  /*0f60*/  ULOP3.LUT UR5, UR4, 0x3, URZ, 0xc0, !UPT ;  /* 0x0000000304057892 */ /* 0x001fc8000f8ec0ff */
[----:B------:R-:W-:-:S03]  /*0f70*/  UISETP.NE.AND UP1, UPT, UR5, URZ, UPT ;  /* 0x000000ff0500728c */ /* 0x000fc6000bf25270 */
[----:B------:R-:W-:Y:S08]  /*0f80*/  BRA.U !UP0, `(.L_x_10) ;  /* 0x0000000108ec7547 */ /* 0x000ff0000b800000 */
[----:B--2---:R-:W0:Y:S01]  /*0f90*/  LDC.64 R4, c[0x0][0x380] ;  /* 0x0000e000ff047b82 */ /* 0x004e220000000a00 */
[----:B------:R-:W-:-:S05]  /*0fa0*/  IADD3 R7, PT, PT, R2, UR8, RZ ;  /* 0x0000000802077c10 */ /* 0x000fca000fffe0ff */
[----:B0-----:R-:W-:-:S05]  /*0fb0*/  IMAD.WIDE.U32 R4, R7, 0x4, R4 ;  /* 0x0000000407047825 */ /* 0x001fca00078e0004 */
[----:B------:R-:W2:Y:S01]  /*0fc0*/  LDG.E R7, desc[UR10][R4.64] ;  /* 0x0000000a04077981 */ /* 0x000ea2000c1e1900 */
[----:B------:R-:W-:Y:S01]  /*0fd0*/  HFMA2 R8, -RZ, RZ, 3.7421875, 0 ;  /* 0x437c0000ff087431 */ /* 0x000fe200000001ff */
[----:B------:R-:W-:Y:S02]  /*0fe0*/  MOV R9, 0x3bbb989d ;  /* 0x3bbb989d00097802 */ /* 0x000fe40000000f00 */
[----:B------:R-:W-:-:S04]  /*0ff0*/  IADD3 R12, P0, PT, R2, UR8, RZ ;  /* 0x00000008020c7c10 */ /* 0x000fc8000ff1e0ff */
[----:B------:R-:W-:Y:S01]  /*1000*/  IADD3.X R14, PT, PT, RZ, RZ, RZ, P0, !PT ;  /* 0x000000ffff0e7210 */ /* 0x000fe200007fe4ff */
[----:B--2---:R-:W-:-:S04]  /*1010*/  FADD R10, R7, -R0 ;  /* 0x80000000070a7221 */ /* 0x004fc80000000000 */
[----:B------:R-:W-:-:S04]  /*1020*/  FFMA.SAT R7, R10, R9, 0.5 ;  /* 0x3f0000000a077423 */ /* 0x000fc80000002009 */
[----:B------:R-:W-:Y:S02]  /*1030*/  FFMA.RM R11, R7, R8, 12582913 ;  /* 0x4b400001070b7423 */ /* 0x000fe40000004008 */
[----:B------:R-:W0:Y:S02]  /*1040*/  LDC.64 R6, c[0x0][0x380] ;  /* 0x0000e000ff067b82 */ /* 0x000e240000000a00 */
[----:B------:R-:W-:-:S04]  /*1050*/  FADD R13, R11, -12583039 ;  /* 0xcb40007f0b0d7421 */ /* 0x000fc80000000000 */
[----:B------:R-:W-:-:S04]  /*1060*/  FFMA R13, R10, 1.4426950216293334961, -R13 ;  /* 0x3fb8aa3b0a0d7823 */ /* 0x000fc8000000080d */
[----:B------:R-:W-:Y:S01]  /*1070*/  FFMA R13, R10, 1.925963033500011079e-08, R13 ;  /* 0x32a570600a0d7823 */ /* 0x000fe2000000000d */
[----:B------:R-:W-:-:S05]  /*1080*/  SHF.L.U32 R10, R11, 0x17, RZ ;  /* 0x000000170b0a7819 */ /* 0x000fca00000006ff */
[----:B------:R-:W1:Y:S01]  /*1090*/  MUFU.EX2 R13, R13 ;  /* 0x0000000d000d7308 */ /* 0x000e620000000800 */
[----:B0-----:R-:W-:-:S04]  /*10a0*/  LEA R6, P0, R12, R6, 0x2 ;  /* 0x000000060c067211 */ /* 0x001fc800078010ff */
[----:B------:R-:W-:Y:S01]  /*10b0*/  LEA.HI.X R7, R12, R7, R14, 0x2, P0 ;  /* 0x000000070c077211 */ /* 0x000fe200000f140e */
[----:B-1----:R-:W-:-:S05]  /*10c0*/  FMUL R10, R10, R13 ;  /* 0x0000000d0a0a7220 */ /* 0x002fca0000400000 */
[----:B------:R0:W-:Y:S04]  /*10d0*/  STG.E desc[UR10][R4.64], R10 ;  /* 0x0000000a04007986 */ /* 0x0001e8000c10190a */
[----:B------:R-:W2:Y:S04]  /*10e0*/  LDG.E R11, desc[UR10][R6.64+0x4] ;  /* 0x0000040a060b7981 */ /* 0x000ea8000c1e1900 */
[----:B------:R-:W3:Y:S04]  /*10f0*/  LDG.E R15, desc[UR10][R6.64+0x8] ;  /* 0x0000080a060f7981 */ /* 0x000ee8000c1e1900 */
[----:B------:R-:W4:Y:S01]  /*1100*/  LDG.E R17, desc[UR10][R6.64+0xc] ;  /* 0x00000c0a06117981 */ /* 0x000f22000c1e1900 */
[----:B------:R-:W-:Y:S01]  /*1110*/  FADD R3, R3, R10 ;  /* 0x0000000a03037221 */ /* 0x000fe20000000000 */
[----:B------:R-:W-:Y:S01]  /*1120*/  IADD3 R2, PT, PT, R2, 0x4, RZ ;  /* 0x0000000402027810 */ /* 0x000fe20007ffe0ff */
[--C-:B--2---:R-:W-:Y:S01]  /*1130*/  FADD R12, R11, -R0.reuse ;  /* 0x800000000b0c7221 */ /* 0x104fe20000000000 */
[----:B---3--:R-:W-:-:S03]  /*1140*/  FADD R14, R15, -R0 ;  /* 0x800000000f0e7221 */ /* 0x008fc60000000000 */
[-C--:B------:R-:W-:Y:S01]  /*1150*/  FFMA.SAT R11, R12, R9.reuse, 0.5 ;  /* 0x3f0000000c0b7423 */ /* 0x080fe20000002009 */
[----:B----4-:R-:W-:Y:S01]  /*1160*/  FADD R16, R17, -R0 ;  /* 0x8000000011107221 */ /* 0x010fe20000000000 */
[-C--:B------:R-:W-:Y:S02]  /*1170*/  FFMA.SAT R15, R14, R9.reuse, 0.5 ;  /* 0x3f0000000e0f7423 */ /* 0x080fe40000002009 */
[-C--:B------:R-:W-:Y:S01]  /*1180*/  FFMA.RM R11, R11, R8.reuse, 12582913 ;  /* 0x4b4000010b0b7423 */ /* 0x080fe20000004008 */
[----:B------:R-:W-:Y:S01]  /*1190*/  FFMA.SAT R9, R16, R9, 0.5 ;  /* 0x3f00000010097423 */ /* 0x000fe20000002009 */
[-C--:B------:R-:W-:Y:S02]  /*11a0*/  FFMA.RM R15, R15, R8.reuse, 12582913 ;  /* 0x4b4000010f0f7423 */ /* 0x080fe40000004008 */
[C---:B------:R-:W-:Y:S01]  /*11b0*/  FADD R13, R11.reuse, -12583039 ;  /* 0xcb40007f0b0d7421 */ /* 0x040fe20000000000 */
[----:B------:R-:W-:Y:S01]  /*11c0*/  SHF.L.U32 R11, R11, 0x17, RZ ;  /* 0x000000170b0b7819 */ /* 0x000fe200000006ff */
[----:B------:R-:W-:Y:S01]  /*11d0*/  FFMA.RM R9, R9, R8, 12582913 ;  /* 0x4b40000109097423 */ /* 0x000fe20000004008 */
[C---:B0-----:R-:W-:Y:S01]  /*11e0*/  FADD R5, R15.reuse, -12583039 ;  /* 0xcb40007f0f057421 */ /* 0x041fe20000000000 */
[----:B------:R-:W-:Y:S01]  /*11f0*/  FFMA R13, R12, 1.4426950216293334961, -R13 ;  /* 0x3fb8aa3b0c0d7823 */ /* 0x000fe2000000080d */
[----:B------:R-:W-:Y:S01]  /*1200*/  SHF.L.U32 R15, R15, 0x17, RZ ;  /* 0x000000170f0f7819 */ /* 0x000fe200000006ff */
[C---:B------:R-:W-:Y:S01]  /*1210*/  FADD R17, R9.reuse, -12583039 ;  /* 0xcb40007f09117421 */ /* 0x040fe20000000000 */
[----:B------:R-:W-:Y:S01]  /*1220*/  FFMA R5, R14, 1.4426950216293334961, -R5 ;  /* 0x3fb8aa3b0e057823 */ /* 0x000fe20000000805 */
[----:B------:R-:W-:Y:S01]  /*1230*/  FFMA R13, R12, 1.925963033500011079e-08, R13 ;  /* 0x32a570600c0d7823 */ /* 0x000fe2000000000d */
[----:B------:R-:W-:Y:S01]  /*1240*/  SHF.L.U32 R9, R9, 0x17, RZ ;  /* 0x0000001709097819 */ /* 0x000fe200000006ff */
[----:B------:R-:W-:Y:S01]  /*1250*/  FFMA R17, R16, 1.4426950216293334961, -R17 ;  /* 0x3fb8aa3b10117823 */ /* 0x000fe20000000811 */
[----:B------:R-:W-:Y:S01]  /*1260*/  FFMA R5, R14, 1.925963033500011079e-08, R5 ;  /* 0x32a570600e057823 */ /* 0x000fe20000000005 */
[----:B------:R-:W0:Y:S02]  /*1270*/  MUFU.EX2 R4, R13 ;  /* 0x0000000d00047308 */ /* 0x000e240000000800 */
[----:B------:R-:W-:-:S06]  /*1280*/  FFMA R17, R16, 1.925963033500011079e-08, R17 ;  /* 0x32a5706010117823 */ /* 0x000fcc0000000011 */
[----:B------:R-:W1:Y:S08]  /*1290*/  MUFU.EX2 R8, R5 ;  /* 0x0000000500087308 */ /* 0x000e700000000800 */
[----:B------:R-:W2:Y:S01]  /*12a0*/  MUFU.EX2 R12, R17 ;  /* 0x00000011000c7308 */ /* 0x000ea20000000800 */
[----:B0-----:R-:W-:-:S04]  /*12b0*/  FMUL R4, R11, R4 ;  /* 0x000000040b047220 */ /* 0x001fc80000400000 */
[----:B------:R-:W-:Y:S01]  /*12c0*/  FADD R3, R3, R4 ;  /* 0x0000000403037221 */ /* 0x000fe20000000000 */
[----:B------:R0:W-:Y:S01]  /*12d0*/  STG.E desc[UR10][R6.64+0x4], R4 ;  /* 0x0000040406007986 */ /* 0x0001e2000c10190a */
[----:B-1----:R-:W-:-:S04]  /*12e0*/  FMUL R8, R15, R8 ;  /* 0x000000080f087220 */ /* 0x002fc80000400000 */
[----:B------:R-:W-:Y:S01]  /*12f0*/  FADD R3, R3, R8 ;  /* 0x0000000803037221 */ /* 0x000fe20000000000 */
[----:B------:R0:W-:Y:S01]  /*1300*/  STG.E desc[UR10][R6.64+0x8], R8 ;  /* 0x0000080806007986 */ /* 0x0001e2000c10190a */
[----:B--2---:R-:W-:-:S04]  /*1310*/  FMUL R9, R9, R12 ;  /* 0x0000000c09097220 */ /* 0x004fc80000400000 */
[----:B------:R-:W-:Y:S01]  /*1320*/  FADD R3, R3, R9 ;  /* 0x0000000903037221 */ /* 0x000fe20000000000 */
[----:B------:R0:W-:Y:S06]  /*1330*/  STG.E desc[UR10][R6.64+0xc], R9 ;  /* 0x00000c0906007986 */ /* 0x0001ec000c10190a */
.L_x_10:
[----:B------:R-:W-:Y:S05]  /*1340*/  BRA.U !UP1, `(.L_x_7) ;  /* 0x0000000109e47547 */ /* 0x000fea000b800000 */
[----:B------:R-:W-:Y:S02]  /*1350*/  UISETP.NE.AND UP0, UPT, UR5, 0x1, UPT ;  /* 0x000000010500788c */ /* 0x000fe4000bf05270 */
[----:B------:R-:W-:-:S04]  /*1360*/  ULOP3.LUT UR4, UR4, 0x1, URZ, 0xc0, !UPT ;  /* 0x0000000104047892 */ /* 0x000fc8000f8ec0ff */
[----:B------:R-:W-:-:S03]  /*1370*/  UISETP.NE.U32.AND UP1, UPT, UR4, 0x1, UPT ;  /* 0x000000010400788c */ /* 0x000fc6000bf25070 */
[----:B------:R-:W-:Y:S08]  /*1380*/  BRA.U !UP0, `(.L_x_11) ;  /* 0x00000001088c7547 */ /* 0x000ff0000b800000 */
[----:B0-2---:R-:W0:Y:S01]  /*1390*/  LDC.64 R4, c[0x0][0x380] ;  /* 0x0000e000ff047b82 */ /* 0x005e220000000a00 */
        /* <DEDUP_REMOVED lines=11> */
[C---:B------:R-:W-:Y:S01]  /*1450*/  FADD R11, R9.reuse, -12583039 ;  /* 0xcb40007f090b7421 */ /* 0x040fe20000000000 */
[----:B------:R-:W-:-:S03]  /*1460*/  SHF.L.U32 R9, R9, 0x17, RZ ;  /* 0x0000001709097819 */ /* 0x000fc600000006ff */
[----:B------:R-:W-:-:S04]  /*1470*/  FFMA R11, R8, 1.4426950216293334961, -R11 ;  /* 0x3fb8aa3b080b7823 */ /* 0x000fc8000000080b */
[----:B------:R-:W-:-:S04]  /*1480*/  FFMA R11, R8, 1.925963033500011079e-08, R11 ;  /* 0x32a57060080b7823 */ /* 0x000fc8000000000b */
[----:B------:R-:W1:Y:S01]  /*1490*/  MUFU.EX2 R8, R11 ;  /* 0x0000000b00087308 */ /* 0x000e620000000800 */
[----:B0-----:R-:W-:-:S04]  /*14a0*/  LEA R6, P0, R12, R6, 0x2 ;  /* 0x000000060c067211 */ /* 0x001fc800078010ff */
[----:B------:R-:W-:Y:S01]  /*14b0*/  LEA.HI.X R7, R12, R7, R14, 0x2, P0 ;  /* 0x000000070c077211 */ /* 0x000fe200000f140e */
[----:B-1----:R-:W-:-:S05]  /*14c0*/  FMUL R8, R9, R8 ;  /* 0x0000000809087220 */ /* 0x002fca0000400000 */
[----:B------:R1:W-:Y:S04]  /*14d0*/  STG.E desc[UR10][R4.64], R8 ;  /* 0x0000000804007986 */ /* 0x0003e8000c10190a */
[----:B------:R-:W2:Y:S01]  /*14e0*/  LDG.E R9, desc[UR10][R6.64+0x4] ;  /* 0x0000040a06097981 */ /* 0x000ea2000c1e1900 */
[----:B------:R-:W-:Y:S01]  /*14f0*/  FADD R3, R3, R8 ;  /* 0x0000000803037221 */ /* 0x000fe20000000000 */
[----:B------:R-:W-:Y:S01]  /*1500*/  IADD3 R2, PT, PT, R2, 0x2, RZ ;  /* 0x0000000202027810 */ /* 0x000fe20007ffe0ff */
[----:B--2---:R-:W-:-:S04]  /*1510*/  FADD R9, R9, -R0 ;  /* 0x8000000009097221 */ /* 0x004fc80000000000 */
[----:B------:R-:W-:-:S04]  /*1520*/  FFMA.SAT R10, R9, R10, 0.5 ;  /* 0x3f000000090a7423 */ /* 0x000fc8000000200a */
[----:B------:R-:W-:-:S04]  /*1530*/  FFMA.RM R10, R10, R13, 12582913 ;  /* 0x4b4000010a0a7423 */ /* 0x000fc8000000400d */
[C---:B------:R-:W-:Y:S01]  /*1540*/  FADD R12, R10.reuse, -12583039 ;  /* 0xcb40007f0a0c7421 */ /* 0x040fe20000000000 */
[----:B------:R-:W-:-:S03]  /*1550*/  SHF.L.U32 R10, R10, 0x17, RZ ;  /* 0x000000170a0a7819 */ /* 0x000fc600000006ff */
[----:B------:R-:W-:-:S04]  /*1560*/  FFMA R12, R9, 1.4426950216293334961, -R12 ;  /* 0x3fb8aa3b090c7823 */ /* 0x000fc8000000080c */
[----:B------:R-:W-:-:S04]  /*1570*/  FFMA R12, R9, 1.925963033500011079e-08, R12 ;  /* 0x32a57060090c7823 */ /* 0x000fc8000000000c */
[----:B------:R-:W0:Y:S02]  /*1580*/  MUFU.EX2 R9, R12 ;  /* 0x0000000c00097308 */ /* 0x000e240000000800 */
[----:B0-----:R-:W-:-:S04]  /*1590*/  FMUL R9, R10, R9 ;  /* 0x000000090a097220 */ /* 0x001fc80000400000 */
[----:B------:R-:W-:Y:S01]  /*15a0*/  FADD R3, R3, R9 ;  /* 0x0000000903037221 */ /* 0x000fe20000000000 */
[----:B------:R1:W-:Y:S06]  /*15b0*/  STG.E desc[UR10][R6.64+0x4], R9 ;  /* 0x0000040906007986 */ /* 0x0003ec000c10190a */
.L_x_11:
[----:B------:R-:W-:Y:S05]  /*15c0*/  BRA.U UP1, `(.L_x_7) ;  /* 0x0000000101447547 */ /* 0x000fea000b800000 */
[----:B012---:R-:W0:Y:S01]  /*15d0*/  LDC.64 R4, c[0x0][0x380] ;  /* 0x0000e000ff047b82 */ /* 0x007e220000000a00 */
[----:B------:R-:W-:-:S05]  /*15e0*/  IADD3 R7, PT, PT, R2, UR8, RZ ;  /* 0x0000000802077c10 */ /* 0x000fca000fffe0ff */
[----:B0-----:R-:W-:-:S05]  /*15f0*/  IMAD.WIDE.U32 R4, R7, 0x4, R4 ;  /* 0x0000000407047825 */ /* 0x001fca00078e0004 */
[----:B------:R-:W2:Y:S01]  /*1600*/  LDG.E R7, desc[UR10][R4.64] ;  /* 0x0000000a04077981 */ /* 0x000ea2000c1e1900 */
[----:B------:R-:W-:Y:S01]  /*1610*/  HFMA2 R9, -RZ, RZ, 3.7421875, 0 ;  /* 0x437c0000ff097431 */ /* 0x000fe200000001ff */
[----:B------:R-:W-:Y:S01]  /*1620*/  MOV R2, 0x3bbb989d ;  /* 0x3bbb989d00027802 */ /* 0x000fe20000000f00 */
        /* <DEDUP_REMOVED lines=11> */
.L_x_7:
[----:B01----:R-:W0:Y:S02]  /*16e0*/  LDC R6, c[0x0][0x38c] ;  /* 0x0000e300ff067b82 */ /* 0x003e240000000800 */
[----:B0-----:R-:W-:-:S13]  /*16f0*/  ISETP.GE.AND P0, PT, R6, 0x1, PT ;  /* 0x000000010600780c */ /* 0x001fda0003f06270 */
[----:B------:R-:W-:Y:S05]  /*1700*/  @!P0 EXIT ;  /* 0x000000000000894d */ /* 0x000fea0003800000 */
[C---:B------:R-:W-:Y:S01]  /*1710*/  ISETP.GE.U32.AND P0, PT, R6.reuse, 0x10, PT ;  /* 0x000000100600780c */ /* 0x040fe20003f06070 */
[C---:B------:R-:W-:Y:S01]  /*1720*/  IMAD R2, R6.reuse, UR9, RZ ;  /* 0x0000000906027c24 */ /* 0x040fe2000f8e02ff */
[----:B------:R-:W-:Y:S02]  /*1730*/  LOP3.LUT R8, R6, 0xf, RZ, 0xc0, !PT ;  /* 0x0000000f06087812 */ /* 0x000fe400078ec0ff */
[----:B------:R-:W-:-:S09]  /*1740*/  MOV R7, RZ ;  /* 0x000000ff00077202 */ /* 0x000fd20000000f00 */
[----:B------:R-:W-:Y:S05]  /*1750*/  @!P0 BRA `(.L_x_12) ;  /* 0x0000000c00908947 */ /* 0x000fea0003800000 */
[----:B--23--:R-:W0:Y:S01]  /*1760*/  LDC.64 R4, c[0x0][0x380] ;  /* 0x0000e000ff047b82 */ /* 0x00ce220000000a00 */
[----:B------:R-:W-:-:S04]  /*1770*/  LOP3.LUT R7, R6, 0x7ffffff0, RZ, 0xc0, !PT ;  /* 0x7ffffff006077812 */ /* 0x000fc800078ec0ff */
[----:B------:R-:W-:Y:S01]  /*1780*/  IADD3 R6, PT, PT, -R7, RZ, RZ ;  /* 0x000000ff07067210 */ /* 0x000fe20007ffe1ff */
[----:B0-----:R-:W-:-:S03]  /*1790*/  IMAD.WIDE.U32 R4, R2, 0x4, R4 ;  /* 0x0000000402047825 */ /* 0x001fc600078e0004 */
[----:B------:R-:W-:-:S04]  /*17a0*/  IADD3 R0, P0, PT, R4, 0x20, RZ ;  /* 0x0000002004007810 */ /* 0x000fc80007f1e0ff */
[----:B------:R-:W-:-:S09]  /*17b0*/  IADD3.X R9, PT, PT, RZ, R5, RZ, P0, !PT ;  /* 0x00000005ff097210 */ /* 0x000fd200007fe4ff */
.L_x_29:
[----:B0-----:R-:W-:Y:S02]  /*17c0*/  MOV R4, R0 ;  /* 0x0000000000047202 */ /* 0x001fe40000000f00 */
[----:B------:R-:W-:-:S05]  /*17d0*/  MOV R5, R9 ;  /* 0x0000000900057202 */ /* 0x000fca0000000f00 */
[----:B------:R-:W2:Y:S01]  /*17e0*/  LDG.E R0, desc[UR10][R4.64+-0x20] ;  /* 0xffffe00a04007981 */ /* 0x000ea2000c1e1900 */
[----:B------:R-:W0:Y:S01]  /*17f0*/  MUFU.RCP R10, R3 ;  /* 0x00000003000a7308 */ /* 0x000e220000001000 */
[----:B------:R-:W-:-:S04]  /*1800*/  IADD3 R6, PT, PT, R6, 0x10, RZ ;  /* 0x0000001006067810 */ /* 0x000fc80007ffe0ff */
[----:B------:R-:W-:Y:S01]  /*1810*/  ISETP.NE.AND P2, PT, R6, RZ, PT ;  /* 0x000000ff0600720c */ /* 0x000fe20003f45270 */
[----:B0-----:R-:W-:-:S04]  /*1820*/  FFMA R9, R10, -R3, 1 ;  /* 0x3f8000000a097423 */ /* 0x001fc80000000803 */
[----:B------:R-:W-:Y:S01]  /*1830*/  FFMA R9, R10, R9, R10 ;  /* 0x000000090a097223 */ /* 0x000fe2000000000a */
[----:B--2---:R-:W0:Y:S03]  /*1840*/  FCHK P0, R0, R3 ;  /* 0x0000000300007302 */ /* 0x004e260000000000 */
[----:B------:R-:W-:-:S04]  /*1850*/  FFMA R10, R0, R9, RZ ;  /* 0x00000009000a7223 */ /* 0x000fc800000000ff */
[----:B------:R-:W-:-:S04]  /*1860*/  FFMA R11, R10, -R3, R0 ;  /* 0x800000030a0b7223 */ /* 0x000fc80000000000 */
[----:B------:R-:W-:Y:S01]  /*1870*/  FFMA R9, R9, R11, R10 ;  /* 0x0000000b09097223 */ /* 0x000fe2000000000a */
[----:B0-----:R-:W-:Y:S06]  /*1880*/  @!P0 BRA `(.L_x_13) ;  /* 0x00000000000c8947 */ /* 0x001fec0003800000 */
[----:B------:R-:W-:-:S07]  /*1890*/  MOV R12, 0x18b0 ;  /* 0x000018b0000c7802 */ /* 0x000fce0000000f00 */
[----:B------:R-:W-:Y:S05]  /*18a0*/  CALL.REL.NOINC `($__internal_0_$__cuda_sm3x_div_rn_noftz_f32_slowpath) ;  /* 0x0000001800a47944 */ /* 0x000fea0003c00000 */
[----:B------:R-:W-:-:S07]  /*18b0*/  MOV R9, R11 ;  /* 0x0000000b00097202 */ /* 0x000fce0000000f00 */
.L_x_13:
[----:B------:R-:W2:Y:S01]  /*18c0*/  LDG.E R13, desc[UR10][R4.64+-0x1c] ;  /* 0xffffe40a040d7981 */ /* 0x000ea2000c1e1900 */
[----:B------:R-:W0:Y:S03]  /*18d0*/  MUFU.RCP R0, R3 ;  /* 0x0000000300007308 */ /* 0x000e260000001000 */
[----:B------:R1:W-:Y:S01]  /*18e0*/  STG.E desc[UR10][R4.64+-0x20], R9 ;  /* 0xffffe00904007986 */ /* 0x0003e2000c10190a */
[----:B0-----:R-:W-:-:S04]  /*18f0*/  FFMA R11, R0, -R3, 1 ;  /* 0x3f800000000b7423 */ /* 0x001fc80000000803 */
[----:B------:R-:W-:Y:S01]  /*1900*/  FFMA R0, R0, R11, R0 ;  /* 0x0000000b00007223 */ /* 0x000fe20000000000 */
[----:B--2---:R-:W0:Y:S03]  /*1910*/  FCHK P0, R13, R3 ;  /* 0x000000030d007302 */ /* 0x004e260000000000 */
[----:B------:R-:W-:-:S04]  /*1920*/  FFMA R10, R0, R13, RZ ;  /* 0x0000000d000a7223 */ /* 0x000fc800000000ff */
[----:B------:R-:W-:-:S04]  /*1930*/  FFMA R11, R10, -R3, R13 ;  /* 0x800000030a0b7223 */ /* 0x000fc8000000000d */
[----:B------:R-:W-:Y:S01]  /*1940*/  FFMA R11, R0, R11, R10 ;  /* 0x0000000b000b7223 */ /* 0x000fe2000000000a */
[----:B01----:R-:W-:Y:S06]  /*1950*/  @!P0 BRA `(.L_x_14) ;  /* 0x00000000000c8947 */ /* 0x003fec0003800000 */
[----:B------:R-:W-:Y:S02]  /*1960*/  MOV R0, R13 ;  /* 0x0000000d00007202 */ /* 0x000fe40000000f00 */
[----:B------:R-:W-:-:S07]  /*1970*/  MOV R12, 0x1990 ;  /* 0x00001990000c7802 */ /* 0x000fce0000000f00 */
[----:B------:R-:W-:Y:S05]  /*1980*/  CALL.REL.NOINC `($__internal_0_$__cuda_sm3x_div_rn_noftz_f32_slowpath) ;  /* 0x00000018006c7944 */ /* 0x000fea0003c00000 */
.L_x_14:
        /* <DEDUP_REMOVED lines=13> */
[----:B------:R-:W-:-:S07]  /*1a60*/  MOV R9, R11 ;  /* 0x0000000b00097202 */ /* 0x000fce0000000f00 */
.L_x_15:
        /* <DEDUP_REMOVED lines=13> */
.L_x_16:
        /* <DEDUP_REMOVED lines=14> */
.L_x_17:
        /* <DEDUP_REMOVED lines=13> */
.L_x_18:
        /* <DEDUP_REMOVED lines=14> */
.L_x_19:
        /* <DEDUP_REMOVED lines=13> */
.L_x_20:
        /* <DEDUP_REMOVED lines=14> */
.L_x_21:
        /* <DEDUP_REMOVED lines=13> */
.L_x_22:
        /* <DEDUP_REMOVED lines=14> */
.L_x_23:
        /* <DEDUP_REMOVED lines=13> */
.L_x_24:
        /* <DEDUP_REMOVED lines=14> */
.L_x_25:
        /* <DEDUP_REMOVED lines=13> */
.L_x_26:
        /* <DEDUP_REMOVED lines=14> */
.L_x_27:
        /* <DEDUP_REMOVED lines=13> */
.L_x_28:
[----:B------:R0:W-:Y:S01]  /*2560*/  STG.E desc[UR10][R4.64+0x1c], R11 ;  /* 0x00001c0b04007986 */ /* 0x0001e2000c10190a */
[----:B------:R-:W-:-:S04]  /*2570*/  IADD3 R0, P0, PT, R4, 0x40, RZ ;  /* 0x0000004004007810 */ /* 0x000fc80007f1e0ff */
[----:B------:R-:W-:Y:S01]  /*2580*/  IADD3.X R9, PT, PT, RZ, R5, RZ, P0, !PT ;  /* 0x00000005ff097210 */ /* 0x000fe200007fe4ff */
[----:B------:R-:W-:Y:S08]  /*2590*/  @P2 BRA `(.L_x_29) ;  /* 0xfffffff000882947 */ /* 0x000ff0000383ffff */
.L_x_12:
[----:B------:R-:W-:-:S13]  /*25a0*/  ISETP.NE.AND P0, PT, R8, RZ, PT ;  /* 0x000000ff0800720c */ /* 0x000fda0003f05270 */
[----:B------:R-:W-:Y:S05]  /*25b0*/  @!P0 EXIT ;  /* 0x000000000000894d */ /* 0x000fea0003800000 */
[----:B------:R-:W1:Y:S01]  /*25c0*/  LDCU UR4, c[0x0][0x38c] ;  /* 0x00007180ff0477ac */ /* 0x000e620008000800 */
[----:B------:R-:W-:Y:S01]  /*25d0*/  ISETP.GE.U32.AND P0, PT, R8, 0x8, PT ;  /* 0x000000080800780c */ /* 0x000fe20003f06070 */
[----:B-1----:R-:W-:-:S12]  /*25e0*/  ULOP3.LUT UR4, UR4, 0x7, URZ, 0xc0, !UPT ;  /* 0x0000000704047892 */ /* 0x002fd8000f8ec0ff */
[----:B------:R-:W-:Y:S05]  /*25f0*/  @!P0 BRA `(.L_x_30) ;  /* 0x0000000400d48947 */ /* 0x000fea0003800000 */
[----:B--2---:R-:W1:Y:S01]  /*2600*/  LDC.64 R8, c[0x0][0x380] ;  /* 0x0000e000ff087b82 */ /* 0x004e620000000a00 */
[----:B0--3--:R-:W-:-:S05]  /*2610*/  IADD3 R5, PT, PT, R2, R7, RZ ;  /* 0x0000000702057210 */ /* 0x009fca0007ffe0ff */
[----:B-1----:R-:W-:-:S05]  /*2620*/  IMAD.WIDE.U32 R8, R5, 0x4, R8 ;  /* 0x0000000405087825 */ /* 0x002fca00078e0008 */
[----:B------:R-:W2:Y:S01]  /*2630*/  LDG.E R13, desc[UR10][R8.64] ;  /* 0x0000000a080d7981 */ /* 0x000ea2000c1e1900 */
[----:B------:R-:W0:Y:S02]  /*2640*/  MUFU.RCP R0, R3 ;  /* 0x0000000300007308 */ /* 0x000e240000001000 */
[----:B0-----:R-:W-:-:S04]  /*2650*/  FFMA R5, R0, -R3, 1 ;  /* 0x3f80000000057423 */ /* 0x001fc80000000803 */
[----:B------:R-:W-:Y:S02]  /*2660*/  FFMA R0, R0, R5, R0 ;  /* 0x0000000500007223 */ /* 0x000fe40000000000 */
[----:B--2---:R-:W0:Y:S02]  /*2670*/  FCHK P0, R13, R3 ;  /* 0x000000030d007302 */ /* 0x004e240000000000 */
[----:B------:R-:W-:-:S04]  /*2680*/  FFMA R4, R0, R13, RZ ;  /* 0x0000000d00047223 */ /* 0x000fc800000000ff */
[----:B------:R-:W-:-:S04]  /*2690*/  FFMA R5, R4, -R3, R13 ;  /* 0x8000000304057223 */ /* 0x000fc8000000000d */
[----:B------:R-:W-:Y:S01]  /*26a0*/  FFMA R11, R0, R5, R4 ;  /* 0x00000005000b7223 */ /* 0x000fe20000000004 */
[----:B0-----:R-:W-:Y:S06]  /*26b0*/  @!P0 BRA `(.L_x_31) ;  /* 0x00000000000c8947 */ /* 0x001fec0003800000 */
[----:B------:R-:W-:Y:S02]  /*26c0*/  MOV R0, R13 ;  /* 0x0000000d00007202 */ /* 0x000fe40000000f00 */
[----:B------:R-:W-:-:S07]  /*26d0*/  MOV R12, 0x26f0 ;  /* 0x000026f0000c7802 */ /* 0x000fce0000000f00 */
[----:B------:R-:W-:Y:S05]  /*26e0*/  CALL.REL.NOINC `($__internal_0_$__cuda_sm3x_div_rn_noftz_f32_slowpath) ;  /* 0x0000000c00147944 */ /* 0x000fea0003c00000 */
.L_x_31:
[----:B------:R-:W0:Y:S01]  /*26f0*/  LDC.64 R12, c[0x0][0x380] ;  /* 0x0000e000ff0c7b82 */ /* 0x000e220000000a00 */
[----:B------:R-:W-:Y:S01]  /*2700*/  IADD3 R0, P0, PT, R2, R7, RZ ;  /* 0x0000000702007210 */ /* 0x000fe20007f1e0ff */
[----:B------:R1:W-:Y:S03]  /*2710*/  STG.E desc[UR10][R8.64], R11 ;  /* 0x0000000b08007986 */ /* 0x0003e6000c10190a */
[----:B------:R-:W-:Y:S02]  /*2720*/  IADD3.X R5, PT, PT, RZ, RZ, RZ, P0, !PT ;  /* 0x000000ffff057210 */ /* 0x000fe400007fe4ff */
[----:B0-----:R-:W-:-:S04]  /*2730*/  LEA R4, P0, R0, R12, 0x2 ;  /* 0x0000000c00047211 */ /* 0x001fc800078010ff */
[----:B------:R-:W-:-:S05]  /*2740*/  LEA.HI.X R5, R0, R13, R5, 0x2, P0 ;  /* 0x0000000d00057211 */ /* 0x000fca00000f1405 */
        /* <DEDUP_REMOVED lines=13> */
.L_x_32:
        /* <DEDUP_REMOVED lines=14> */
.L_x_33:
        /* <DEDUP_REMOVED lines=13> */
.L_x_34:
        /* <DEDUP_REMOVED lines=14> */
.L_x_35:
        /* <DEDUP_REMOVED lines=13> */
.L_x_36:
        /* <DEDUP_REMOVED lines=14> */
.L_x_37:
        /* <DEDUP_REMOVED lines=13> */
.L_x_38:
[----:B------:R1:W-:Y:S01]  /*2d30*/  STG.E desc[UR10][R4.64+0x1c], R11 ;  /* 0x00001c0b04007986 */ /* 0x0003e2000c10190a */
[----:B------:R-:W-:-:S07]  /*2d40*/  IADD3 R7, PT, PT, R7, 0x8, RZ ;  /* 0x0000000807077810 */ /* 0x000fce0007ffe0ff */
.L_x_30:
[----:B------:R-:W-:-:S13]  /*2d50*/  ISETP.NE.AND P0, PT, RZ, UR4, PT ;  /* 0x00000004ff007c0c */ /* 0x000fda000bf05270 */
[----:B------:R-:W-:Y:S05]  /*2d60*/  @!P0 EXIT ;  /* 0x000000000000894d */ /* 0x000fea0003800000 */
[----:B------:R-:W4:Y:S01]  /*2d70*/  LDCU UR5, c[0x0][0x38c] ;  /* 0x00007180ff0577ac */ /* 0x000f220008000800 */
[----:B------:R-:W-:Y:S02]  /*2d80*/  UISETP.GE.U32.AND UP0, UPT, UR4, 0x4, UPT ;  /* 0x000000040400788c */ /* 0x000fe4000bf06070 */
[----:B----4-:R-:W-:-:S07]  /*2d90*/  ULOP3.LUT UR5, UR5, 0x3, URZ, 0xc0, !UPT ;  /* 0x0000000305057892 */ /* 0x010fce000f8ec0ff */
[----:B------:R-:W-:Y:S05]  /*2da0*/  BRA.U !UP0, `(.L_x_39) ;  /* 0x0000000108fc7547 */ /* 0x000fea000b800000 */
[----:B--2---:R-:W2:Y:S01]  /*2db0*/  LDC.64 R8, c[0x0][0x380] ;  /* 0x0000e000ff087b82 */ /* 0x004ea20000000a00 */
[----:B01-3--:R-:W-:-:S05]  /*2dc0*/  IADD3 R5, PT, PT, R2, R7, RZ ;  /* 0x0000000702057210 */ /* 0x00bfca0007ffe0ff */
[----:B--2---:R-:W-:-:S05]  /*2dd0*/  IMAD.WIDE.U32 R8, R5, 0x4, R8 ;  /* 0x0000000405087825 */ /* 0x004fca00078e0008 */
        /* <DEDUP_REMOVED lines=12> */
.L_x_40:
        /* <DEDUP_REMOVED lines=19> */
.L_x_41:
        /* <DEDUP_REMOVED lines=14> */
.L_x_42:
        /* <DEDUP_REMOVED lines=13> */
.L_x_43:
[----:B------:R4:W-:Y:S01]  /*3180*/  STG.E desc[UR10][R4.64+0xc], R11 ;  /* 0x00000c0b04007986 */ /* 0x0009e2000c10190a */
[----:B------:R-:W-:-:S07]  /*3190*/  IADD3 R7, PT, PT, R7, 0x4, RZ ;  /* 0x0000000407077810 */ /* 0x000fce0007ffe0ff */
.L_x_39:
[----:B------:R-:W-:-:S13]  /*31a0*/  ISETP.NE.AND P0, PT, RZ, UR5, PT ;  /* 0x00000005ff007c0c */ /* 0x000fda000bf05270 */
[----:B------:R-:W-:Y:S05]  /*31b0*/  @!P0 EXIT ;  /* 0x000000000000894d */ /* 0x000fea0003800000 */
[----:B01234-:R-:W0:Y:S01]  /*31c0*/  LDC.64 R4, c[0x0][0x380] ;  /* 0x0000e000ff047b82 */ /* 0x01fe220000000a00 */
[----:B------:R-:W-:Y:S01]  /*31d0*/  IADD3 R7, PT, PT, R2, R7, RZ ;  /* 0x0000000702077210 */ /* 0x000fe20007ffe0ff */
[----:B------:R-:W-:-:S04]  /*31e0*/  UIADD3 UR4, UPT, UPT, -UR5, URZ, URZ ;  /* 0x000000ff05047290 */ /* 0x000fc8000fffe1ff */
[----:B0-----:R-:W-:-:S08]  /*31f0*/  IMAD.WIDE.U32 R4, R7, 0x4, R4 ;  /* 0x0000000407047825 */ /* 0x001fd000078e0004 */
.L_x_45:
[----:B------:R-:W2:Y:S01]  /*3200*/  LDG.E R9, desc[UR10][R4.64] ;  /* 0x0000000a04097981 */ /* 0x000ea2000c1e1900 */
[----:B------:R-:W0:Y:S01]  /*3210*/  MUFU.RCP R0, R3 ;  /* 0x0000000300007308 */ /* 0x000e220000001000 */
[----:B------:R-:W-:-:S04]  /*3220*/  UIADD3 UR4, UPT, UPT, UR4, 0x1, URZ ;  /* 0x0000000104047890 */ /* 0x000fc8000fffe0ff */
[----:B------:R-:W-:Y:S01]  /*3230*/  UISETP.NE.AND UP0, UPT, UR4, URZ, UPT ;  /* 0x000000ff0400728c */ /* 0x000fe2000bf05270 */
[----:B0-----:R-:W-:-:S04]  /*3240*/  FFMA R7, R0, -R3, 1 ;  /* 0x3f80000000077423 */ /* 0x001fc80000000803 */
[----:B------:R-:W-:Y:S01]  /*3250*/  FFMA R0, R0, R7, R0 ;  /* 0x0000000700007223 */ /* 0x000fe20000000000 */
[----:B--2---:R-:W0:Y:S03]  /*3260*/  FCHK P0, R9, R3 ;  /* 0x0000000309007302 */ /* 0x004e260000000000 */
[----:B------:R-:W-:-:S04]  /*3270*/  FFMA R2, R0, R9, RZ ;  /* 0x0000000900027223 */ /* 0x000fc800000000ff */
[----:B------:R-:W-:-:S04]  /*3280*/  FFMA R7, R2, -R3, R9 ;  /* 0x8000000302077223 */ /* 0x000fc80000000009 */
[----:B------:R-:W-:Y:S01]  /*3290*/  FFMA R7, R0, R7, R2 ;  /* 0x0000000700077223 */ /* 0x000fe20000000002 */
[----:B0-----:R-:W-:Y:S06]  /*32a0*/  @!P0 BRA `(.L_x_44) ;  /* 0x0000000000108947 */ /* 0x001fec0003800000 */
[----:B------:R-:W-:Y:S02]  /*32b0*/  MOV R0, R9 ;  /* 0x0000000900007202 */ /* 0x000fe40000000f00 */
[----:B------:R-:W-:-:S07]  /*32c0*/  MOV R12, 0x32e0 ;  /* 0x000032e0000c7802 */ /* 0x000fce0000000f00 */
[----:B------:R-:W-:Y:S05]  /*32d0*/  CALL.REL.NOINC `($__internal_0_$__cuda_sm3x_div_rn_noftz_f32_slowpath) ;  /* 0x0000000000187944 */ /* 0x000fea0003c00000 */
[----:B------:R-:W-:-:S07]  /*32e0*/  MOV R7, R11 ;  /* 0x0000000b00077202 */ /* 0x000fce0000000f00 */
.L_x_44:
[----:B------:R0:W-:Y:S02]  /*32f0*/  STG.E desc[UR10][R4.64], R7 ;  /* 0x0000000704007986 */ /* 0x0001e4000c10190a */
[----:B0-----:R-:W-:-:S04]  /*3300*/  IADD3 R4, P0, PT, R4, 0x4, RZ ;  /* 0x0000000404047810 */ /* 0x001fc80007f1e0ff */
[----:B------:R-:W-:Y:S01]  /*3310*/  IADD3.X R5, PT, PT, RZ, R5, RZ, P0, !PT ;  /* 0x00000005ff057210 */ /* 0x000fe200007fe4ff */
[----:B------:R-:W-:Y:S08]  /*3320*/  BRA.U UP0, `(.L_x_45) ;  /* 0xfffffffd00b47547 */ /* 0x000ff0000b83ffff */
[----:B------:R-:W-:Y:S05]  /*3330*/  EXIT ;  /* 0x000000000000794d */ /* 0x000fea0003800000 */
        .weak           $__internal_0_$__cuda_sm3x_div_rn_noftz_f32_slowpath
        .type           $__internal_0_$__cuda_sm3x_div_rn_noftz_f32_slowpath,@function
        .size           $__internal_0_$__cuda_sm3x_div_rn_noftz_f32_slowpath,(.L_x_74 - $__internal_0_$__cuda_sm3x_div_rn_noftz_f32_slowpath)
$__internal_0_$__cuda_sm3x_div_rn_noftz_f32_slowpath:
[----:B------:R-:W-:Y:S02]  /*3340*/  SHF.R.U32.HI R11, RZ, 0x17, R3 ;  /* 0x00000017ff0b7819 */ /* 0x000fe40000011603 */
[----:B------:R-:W-:Y:S02]  /*3350*/  SHF.R.U32.HI R14, RZ, 0x17, R0 ;  /* 0x00000017ff0e7819 */ /* 0x000fe40000011600 */
[----:B------:R-:W-:Y:S02]  /*3360*/  LOP3.LUT R11, R11, 0xff, RZ, 0xc0, !PT ;  /* 0x000000ff0b0b7812 */ /* 0x000fe400078ec0ff */
[----:B------:R-:W-:Y:S02]  /*3370*/  LOP3.LUT R14, R14, 0xff, RZ, 0xc0, !PT ;  /* 0x000000ff0e0e7812 */ /* 0x000fe400078ec0ff */
[----:B------:R-:W-:Y:S02]  /*3380*/  IADD3 R16, PT, PT, R11, -0x1, RZ ;  /* 0xffffffff0b107810 */ /* 0x000fe40007ffe0ff */
[----:B------:R-:W-:-:S02]  /*3390*/  IADD3 R15, PT, PT, R14, -0x1, RZ ;  /* 0xffffffff0e0f7810 */ /* 0x000fc40007ffe0ff */
[----:B------:R-:W-:Y:S02]  /*33a0*/  ISETP.GT.U32.AND P0, PT, R16, 0xfd, PT ;  /* 0x000000fd1000780c */ /* 0x000fe40003f04070 */
[----:B------:R-:W-:Y:S02]  /*33b0*/  MOV R13, R3 ;  /* 0x00000003000d7202 */ /* 0x000fe40000000f00 */
[----:B------:R-:W-:-:S13]  /*33c0*/  ISETP.GT.U32.OR P0, PT, R15, 0xfd, P0 ;  /* 0x000000fd0f00780c */ /* 0x000fda0000704470 */
[----:B------:R-:W-:Y:S01]  /*33d0*/  @!P0 MOV R10, RZ ;  /* 0x000000ff000a8202 */ /* 0x000fe20000000f00 */
[----:B------:R-:W-:Y:S06]  /*33e0*/  @!P0 BRA `(.L_x_46) ;  /* 0x00000000005c8947 */ /* 0x000fec0003800000 */
[----:B------:R-:W-:Y:S02]  /*33f0*/  FSETP.GTU.FTZ.AND P0, PT, |R0|, +INF , PT ;  /* 0x7f8000000000780b */ /* 0x000fe40003f1c200 */
[----:B------:R-:W-:-:S04]  /*3400*/  FSETP.GTU.FTZ.AND P1, PT, |R3|, +INF , PT ;  /* 0x7f8000000300780b */ /* 0x000fc80003f3c200 */
[----:B------:R-:W-:-:S13]  /*3410*/  PLOP3.LUT P0, PT, P0, P1, PT, 0xf8, 0x8f ;  /* 0x00000000008f781c */ /* 0x000fda0000703f70 */
[----:B------:R-:W-:Y:S05]  /*3420*/  @P0 BRA `(.L_x_47) ;  /* 0x0000000400440947 */ /* 0x000fea0003800000 */
[----:B------:R-:W-:-:S13]  /*3430*/  LOP3.LUT P0, RZ, R13, 0x7fffffff, R0, 0xc8, !PT ;  /* 0x7fffffff0dff7812 */ /* 0x000fda000780c800 */
[----:B------:R-:W-:Y:S05]  /*3440*/  @!P0 BRA `(.L_x_48) ;  /* 0x0000000400348947 */ /* 0x000fea0003800000 */
[C---:B------:R-:W-:Y:S02]  /*3450*/  FSETP.NEU.FTZ.AND P3, PT, |R0|.reuse, +INF , PT ;  /* 0x7f8000000000780b */ /* 0x040fe40003f7d200 */
[----:B------:R-:W-:Y:S02]  /*3460*/  FSETP.NEU.FTZ.AND P1, PT, |R3|, +INF , PT ;  /* 0x7f8000000300780b */ /* 0x000fe40003f3d200 */
[----:B------:R-:W-:-:S11]  /*3470*/  FSETP.NEU.FTZ.AND P0, PT, |R0|, +INF , PT ;  /* 0x7f8000000000780b */ /* 0x000fd60003f1d200 */
[----:B------:R-:W-:Y:S05]  /*3480*/  @!P1 BRA !P3, `(.L_x_48) ;  /* 0x0000000400249947 */ /* 0x000fea0005800000 */
[----:B------:R-:W-:-:S04]  /*3490*/  LOP3.LUT P3, RZ, R0, 0x7fffffff, RZ, 0xc0, !PT ;  /* 0x7fffffff00ff7812 */ /* 0x000fc8000786c0ff */
[----:B------:R-:W-:-:S13]  /*34a0*/  PLOP3.LUT P1, PT, P1, P3, PT, 0x2f, 0xf2 ;  /* 0x0000000000f2781c */ /* 0x000fda0000f26577 */
[----:B------:R-:W-:Y:S05]  /*34b0*/  @P1 BRA `(.L_x_49) ;  /* 0x0000000400101947 */ /* 0x000fea0003800000 */
[----:B------:R-:W-:-:S04]  /*34c0*/  LOP3.LUT P1, RZ, R13, 0x7fffffff, RZ, 0xc0, !PT ;  /* 0x7fffffff0dff7812 */ /* 0x000fc8000782c0ff */
[----:B------:R-:W-:-:S13]  /*34d0*/  PLOP3.LUT P0, PT, P0, P1, PT, 0x2f, 0xf2 ;  /* 0x0000000000f2781c */ /* 0x000fda0000702577 */
[----:B------:R-:W-:Y:S05]  /*34e0*/  @P0 BRA `(.L_x_50) ;  /* 0x0000000000f80947 */ /* 0x000fea0003800000 */
[----:B------:R-:W-:Y:S02]  /*34f0*/  ISETP.GE.AND P0, PT, R15, RZ, PT ;  /* 0x000000ff0f00720c */ /* 0x000fe40003f06270 */
[----:B------:R-:W-:-:S11]  /*3500*/  ISETP.GE.AND P1, PT, R16, RZ, PT ;  /* 0x000000ff1000720c */ /* 0x000fd60003f26270 */
[----:B------:R-:W-:Y:S01]  /*3510*/  @P0 MOV R10, RZ ;  /* 0x000000ff000a0202 */ /* 0x000fe20000000f00 */
[----:B------:R-:W-:Y:S01]  /*3520*/  @!P0 FFMA R0, R0, 1.84467440737095516160e+19, RZ ;  /* 0x5f80000000008823 */ /* 0x000fe200000000ff */
[----:B------:R-:W-:Y:S01]  /*3530*/  @!P0 MOV R10, 0xffffffc0 ;  /* 0xffffffc0000a8802 */ /* 0x000fe20000000f00 */
[----:B------:R-:W-:-:S03]  /*3540*/  @!P1 FFMA R13, R3, 1.84467440737095516160e+19, RZ ;  /* 0x5f800000030d9823 */ /* 0x000fc600000000ff */
[----:B------:R-:W-:-:S07]  /*3550*/  @!P1 IADD3 R10, PT, PT, R10, 0x40, RZ ;  /* 0x000000400a0a9810 */ /* 0x000fce0007ffe0ff */
.L_x_46:
[----:B------:R-:W-:Y:S02]  /*3560*/  LEA R16, R11, 0xc0800000, 0x17 ;  /* 0xc08000000b107811 */ /* 0x000fe400078eb8ff */
[----:B------:R-:W-:Y:S02]  /*3570*/  IADD3 R14, PT, PT, R14, -0x7f, RZ ;  /* 0xffffff810e0e7810 */ /* 0x000fe40007ffe0ff */
[----:B------:R-:W-:-:S03]  /*3580*/  IADD3 R17, PT, PT, -R16, R13, RZ ;  /* 0x0000000d10117210 */ /* 0x000fc60007ffe1ff */
[C---:B------:R-:W-:Y:S01]  /*3590*/  IMAD R0, R14.reuse, -0x800000, R0 ;  /* 0xff8000000e007824 */ /* 0x040fe200078e0200 */
[----:B------:R0:W1:Y:S01]  /*35a0*/  MUFU.RCP R16, R17 ;  /* 0x0000001100107308 */ /* 0x0000620000001000 */
[----:B------:R-:W-:Y:S01]  /*35b0*/  FADD.FTZ R15, -R17, -RZ ;  /* 0x800000ff110f7221 */ /* 0x000fe20000010100 */
[----:B0-----:R-:W-:-:S04]  /*35c0*/  IADD3 R17, PT, PT, R14, 0x7f, -R11 ;  /* 0x0000007f0e117810 */ /* 0x001fc80007ffe80b */
[----:B------:R-:W-:Y:S01]  /*35d0*/  IADD3 R17, PT, PT, R17, R10, RZ ;  /* 0x0000000a11117210 */ /* 0x000fe20007ffe0ff */
[----:B-1----:R-:W-:-:S04]  /*35e0*/  FFMA R13, R16, R15, 1 ;  /* 0x3f800000100d7423 */ /* 0x002fc8000000000f */
[----:B------:R-:W-:-:S04]  /*35f0*/  FFMA R13, R16, R13, R16 ;  /* 0x0000000d100d7223 */ /* 0x000fc80000000010 */
[----:B------:R-:W-:-:S04]  /*3600*/  FFMA R16, R0, R13, RZ ;  /* 0x0000000d00107223 */ /* 0x000fc800000000ff */
[----:B------:R-:W-:-:S04]  /*3610*/  FFMA R18, R15, R16, R0 ;  /* 0x000000100f127223 */ /* 0x000fc80000000000 */
[----:B------:R-:W-:-:S04]  /*3620*/  FFMA R16, R13, R18, R16 ;  /* 0x000000120d107223 */ /* 0x000fc80000000010 */
[----:B------:R-:W-:-:S04]  /*3630*/  FFMA R15, R15, R16, R0 ;  /* 0x000000100f0f7223 */ /* 0x000fc80000000000 */
[----:B------:R-:W-:-:S05]  /*3640*/  FFMA R0, R13, R15, R16 ;  /* 0x0000000f0d007223 */ /* 0x000fca0000000010 */
[----:B------:R-:W-:-:S04]  /*3650*/  SHF.R.U32.HI R11, RZ, 0x17, R0 ;  /* 0x00000017ff0b7819 */ /* 0x000fc80000011600 */
[----:B------:R-:W-:-:S04]  /*3660*/  LOP3.LUT R11, R11, 0xff, RZ, 0xc0, !PT ;  /* 0x000000ff0b0b7812 */ /* 0x000fc800078ec0ff */
[----:B------:R-:W-:-:S04]  /*3670*/  IADD3 R11, PT, PT, R11, R17, RZ ;  /* 0x000000110b0b7210 */ /* 0x000fc80007ffe0ff */
[----:B------:R-:W-:-:S04]  /*3680*/  IADD3 R10, PT, PT, R11, -0x1, RZ ;  /* 0xffffffff0b0a7810 */ /* 0x000fc80007ffe0ff */
[----:B------:R-:W-:-:S13]  /*3690*/  ISETP.GE.U32.AND P0, PT, R10, 0xfe, PT ;  /* 0x000000fe0a00780c */ /* 0x000fda0003f06070 */
[----:B------:R-:W-:Y:S05]  /*36a0*/  @!P0 BRA `(.L_x_51) ;  /* 0x0000000000808947 */ /* 0x000fea0003800000 */
[----:B------:R-:W-:-:S13]  /*36b0*/  ISETP.GT.AND P0, PT, R11, 0xfe, PT ;  /* 0x000000fe0b00780c */ /* 0x000fda0003f04270 */
[----:B------:R-:W-:Y:S05]  /*36c0*/  @P0 BRA `(.L_x_52) ;  /* 0x00000000006c0947 */ /* 0x000fea0003800000 */
[----:B------:R-:W-:-:S13]  /*36d0*/  ISETP.GE.AND P0, PT, R11, 0x1, PT ;  /* 0x000000010b00780c */ /* 0x000fda0003f06270 */
[----:B------:R-:W-:Y:S05]  /*36e0*/  @P0 BRA `(.L_x_53) ;  /* 0x0000000000980947 */ /* 0x000fea0003800000 */
[----:B------:R-:W-:Y:S02]  /*36f0*/  ISETP.GE.AND P0, PT, R11, -0x18, PT ;  /* 0xffffffe80b00780c */ /* 0x000fe40003f06270 */
[----:B------:R-:W-:-:S11]  /*3700*/  LOP3.LUT R0, R0, 0x80000000, RZ, 0xc0, !PT ;  /* 0x8000000000007812 */ /* 0x000fd600078ec0ff */
[----:B------:R-:W-:Y:S05]  /*3710*/  @!P0 BRA `(.L_x_53) ;  /* 0x00000000008c8947 */ /* 0x000fea0003800000 */
[-CC-:B------:R-:W-:Y:S01]  /*3720*/  FFMA.RZ R10, R13, R15.reuse, R16.reuse ;  /* 0x0000000f0d0a7223 */ /* 0x180fe2000000c010 */
[C---:B------:R-:W-:Y:S02]  /*3730*/  ISETP.NE.AND P3, PT, R11.reuse, RZ, PT ;  /* 0x000000ff0b00720c */ /* 0x040fe40003f65270 */
[----:B------:R-:W-:Y:S02]  /*3740*/  ISETP.NE.AND P1, PT, R11, RZ, PT ;  /* 0x000000ff0b00720c */ /* 0x000fe40003f25270 */
[----:B------:R-:W-:Y:S01]  /*3750*/  LOP3.LUT R14, R10, 0x7fffff, RZ, 0xc0, !PT ;  /* 0x007fffff0a0e7812 */ /* 0x000fe200078ec0ff */
[CCC-:B------:R-:W-:Y:S01]  /*3760*/  FFMA.RP R10, R13.reuse, R15.reuse, R16.reuse ;  /* 0x0000000f0d0a7223 */ /* 0x1c0fe20000008010 */
[----:B------:R-:W-:Y:S01]  /*3770*/  FFMA.RM R13, R13, R15, R16 ;  /* 0x0000000f0d0d7223 */ /* 0x000fe20000004010 */
[----:B------:R-:W-:Y:S02]  /*3780*/  IADD3 R15, PT, PT, R11, 0x20, RZ ;  /* 0x000000200b0f7810 */ /* 0x000fe40007ffe0ff */
[----:B------:R-:W-:-:S02]  /*3790*/  LOP3.LUT R14, R14, 0x800000, RZ, 0xfc, !PT ;  /* 0x008000000e0e7812 */ /* 0x000fc400078efcff */
[----:B------:R-:W-:Y:S02]  /*37a0*/  IADD3 R11, PT, PT, -R11, RZ, RZ ;  /* 0x000000ff0b0b7210 */ /* 0x000fe40007ffe1ff */
[----:B------:R-:W-:Y:S02]  /*37b0*/  SHF.L.U32 R15, R14, R15, RZ ;  /* 0x0000000f0e0f7219 */ /* 0x000fe400000006ff */
[----:B------:R-:W-:Y:S02]  /*37c0*/  FSETP.NEU.FTZ.AND P0, PT, R10, R13, PT ;  /* 0x0000000d0a00720b */ /* 0x000fe40003f1d000 */
[----:B------:R-:W-:Y:S02]  /*37d0*/  SEL R11, R11, RZ, P3 ;  /* 0x000000ff0b0b7207 */ /* 0x000fe40001800000 */
[----:B------:R-:W-:Y:S02]  /*37e0*/  ISETP.NE.AND P1, PT, R15, RZ, P1 ;  /* 0x000000ff0f00720c */ /* 0x000fe40000f25270 */
[----:B------:R-:W-:-:S02]  /*37f0*/  SHF.R.U32.HI R11, RZ, R11, R14 ;  /* 0x0000000bff0b7219 */ /* 0x000fc4000001160e */
[----:B------:R-:W-:Y:S02]  /*3800*/  PLOP3.LUT P0, PT, P0, P1, PT, 0xf8, 0x8f ;  /* 0x00000000008f781c */ /* 0x000fe40000703f70 */
[----:B------:R-:W-:Y:S02]  /*3810*/  SHF.R.U32.HI R13, RZ, 0x1, R11 ;  /* 0x00000001ff0d7819 */ /* 0x000fe4000001160b */
[----:B------:R-:W-:-:S04]  /*3820*/  SEL R10, RZ, 0x1, !P0 ;  /* 0x00000001ff0a7807 */ /* 0x000fc80004000000 */
[----:B------:R-:W-:-:S04]  /*3830*/  LOP3.LUT R10, R10, 0x1, R13, 0xf8, !PT ;  /* 0x000000010a0a7812 */ /* 0x000fc800078ef80d */
[----:B------:R-:W-:-:S04]  /*3840*/  LOP3.LUT R10, R10, R11, RZ, 0xc0, !PT ;  /* 0x0000000b0a0a7212 */ /* 0x000fc800078ec0ff */
[----:B------:R-:W-:-:S04]  /*3850*/  IADD3 R13, PT, PT, R13, R10, RZ ;  /* 0x0000000a0d0d7210 */ /* 0x000fc80007ffe0ff */
[----:B------:R-:W-:Y:S01]  /*3860*/  LOP3.LUT R0, R13, R0, RZ, 0xfc, !PT ;  /* 0x000000000d007212 */ /* 0x000fe200078efcff */
[----:B------:R-:W-:Y:S06]  /*3870*/  BRA `(.L_x_53) ;  /* 0x0000000000347947 */ /* 0x000fec0003800000 */
.L_x_52:
[----:B------:R-:W-:-:S04]  /*3880*/  LOP3.LUT R0, R0, 0x80000000, RZ, 0xc0, !PT ;  /* 0x8000000000007812 */ /* 0x000fc800078ec0ff */
[----:B------:R-:W-:Y:S01]  /*3890*/  LOP3.LUT R0, R0, 0x7f800000, RZ, 0xfc, !PT ;  /* 0x7f80000000007812 */ /* 0x000fe200078efcff */
[----:B------:R-:W-:Y:S06]  /*38a0*/  BRA `(.L_x_53) ;  /* 0x0000000000287947 */ /* 0x000fec0003800000 */
.L_x_51:
[----:B------:R-:W-:Y:S01]  /*38b0*/  LEA R0, R17, R0, 0x17 ;  /* 0x0000000011007211 */ /* 0x000fe200078eb8ff */
[----:B------:R-:W-:Y:S06]  /*38c0*/  BRA `(.L_x_53) ;  /* 0x0000000000207947 */ /* 0x000fec0003800000 */
.L_x_50:
[----:B------:R-:W-:-:S04]  /*38d0*/  LOP3.LUT R0, R13, 0x80000000, R0, 0x48, !PT ;  /* 0x800000000d007812 */ /* 0x000fc800078e4800 */
[----:B------:R-:W-:Y:S01]  /*38e0*/  LOP3.LUT R0, R0, 0x7f800000, RZ, 0xfc, !PT ;  /* 0x7f80000000007812 */ /* 0x000fe200078efcff */
[----:B------:R-:W-:Y:S06]  /*38f0*/  BRA `(.L_x_53) ;  /* 0x0000000000147947 */ /* 0x000fec0003800000 */
.L_x_49:
[----:B------:R-:W-:Y:S01]  /*3900*/  LOP3.LUT R0, R13, 0x80000000, R0, 0x48, !PT ;  /* 0x800000000d007812 */ /* 0x000fe200078e4800 */
[----:B------:R-:W-:Y:S06]  /*3910*/  BRA `(.L_x_53) ;  /* 0x00000000000c7947 */ /* 0x000fec0003800000 */
.L_x_48:
[----:B------:R-:W0:Y:S01]  /*3920*/  MUFU.RSQ R0, -QNAN ;  /* 0xffc0000000007908 */ /* 0x000e220000001400 */
[----:B------:R-:W-:Y:S05]  /*3930*/  BRA `(.L_x_53) ;  /* 0x0000000000047947 */ /* 0x000fea0003800000 */
.L_x_47:
[----:B------:R-:W-:-:S07]  /*3940*/  FADD.FTZ R0, R0, R3 ;  /* 0x0000000300007221 */ /* 0x000fce0000010000 */
.L_x_53:
[----:B------:R-:W-:Y:S01]  /*3950*/  HFMA2 R13, -RZ, RZ, 0, 0 ;  /* 0x00000000ff0d7431 */ /* 0x000fe200000001ff */
[----:B0-----:R-:W-:-:S03]  /*3960*/  MOV R11, R0 ;  /* 0x00000000000b7202 */ /* 0x001fc60000000f00 */
[----:B------:R-:W-:Y:S05]  /*3970*/  RET.REL.NODEC R12 `(_Z14softmax_kernelPfii) ;  /* 0xffffffc40ca07950 */ /* 0x000fea0003c3ffff */
.L_x_54:
        /* <DEDUP_REMOVED lines=16> */
.L_x_74:


//--------------------- .text._Z11gelu_kernelPfi  --------------------------
	.section	.text._Z11gelu_kernelPfi,"ax",@progbits
	.align	128
        .global         _Z11gelu_kernelPfi
        .type           _Z11gelu_kernelPfi,@function
        .size           _Z11gelu_kernelPfi,(.L_x_78 - _Z11gelu_kernelPfi)
        .other          _Z11gelu_kernelPfi,@"STO_CUDA_ENTRY STV_DEFAULT"
_Z11gelu_kernelPfi:
.text._Z11gelu_kernelPfi:
[----:B------:R-:W-:Y:S01]  /*0000*/  LDC R1, c[0x0][0x37c] ;  /* 0x0000df00ff017b82 */ /* 0x000fe20000000800 */
[----:B------:R-:W0:Y:S07]  /*0010*/  S2R R0, SR_TID.X ;  /* 0x0000000000007919 */ /* 0x000e2e0000002100 */
[----:B------:R-:W0:Y:S01]  /*0020*/  S2UR UR4, SR_CTAID.X ;  /* 0x00000000000479c3 */ /* 0x000e220000002500 */
[----:B------:R-:W1:Y:S07]  /*0030*/  LDCU UR5, c[0x0][0x388] ;  /* 0x00007100ff0577ac */ /* 0x000e6e0008000800 */
[----:B------:R-:W0:Y:S02]  /*0040*/  LDC R5, c[0x0][0x360] ;  /* 0x0000d800ff057b82 */ /* 0x000e240000000800 */
[----:B0-----:R-:W-:-:S05]  /*0050*/  IMAD R5, R5, UR4, R0 ;  /* 0x0000000405057c24 */ /* 0x001fca000f8e0200 */
[----:B-1----:R-:W-:-:S13]  /*0060*/  ISETP.GE.AND P0, PT, R5, UR5, PT ;  /* 0x0000000505007c0c */ /* 0x002fda000bf06270 */
[----:B------:R-:W-:Y:S05]  /*0070*/  @P0 EXIT ;  /* 0x000000000000094d */ /* 0x000fea0003800000 */
[----:B------:R-:W0:Y:S01]  /*0080*/  LDC.64 R2, c[0x0][0x380] ;  /* 0x0000e000ff027b82 */ /* 0x000e220000000a00 */
[----:B------:R-:W1:Y:S01]  /*0090*/  LDCU.64 UR4, c[0x0][0x358] ;  /* 0x00006b00ff0477ac */ /* 0x000e620008000a00 */
[----:B0-----:R-:W-:-:S05]  /*00a0*/  IMAD.WIDE R2, R5, 0x4, R2 ;  /* 0x0000000405027825 */ /* 0x001fca00078e0202 */
[----:B-1----:R-:W2:Y:S01]  /*00b0*/  LDG.E R4, desc[UR4][R2.64] ;  /* 0x0000000402047981 */ /* 0x002ea2000c1e1900 */
[----:B------:R-:W-:Y:S01]  /*00c0*/  HFMA2 R8, -RZ, RZ, 1.125, -9232 ;  /* 0x3c80f082ff087431 */ /* 0x000fe200000001ff */
[----:B------:R-:W-:Y:S01]  /*00d0*/  MOV R7, 0x3f800000 ;  /* 0x3f80000000077802 */ /* 0x000fe20000000f00 */
[----:B--2---:R-:W-:-:S04]  /*00e0*/  FMUL R5, R4, 0.044714998453855514526 ;  /* 0x3d37271304057820 */ /* 0x004fc80000400000 */
[----:B------:R-:W-:-:S04]  /*00f0*/  FMUL R5, R4, R5 ;  /* 0x0000000504057220 */ /* 0x000fc80000400000 */
[----:B------:R-:W-:-:S04]  /*0100*/  FFMA R5, R4, R5, R4 ;  /* 0x0000000504057223 */ /* 0x000fc80000000004 */
[----:B------:R-:W-:-:S04]  /*0110*/  FMUL R5, R5, 0.79788458347320556641 ;  /* 0x3f4c422a05057820 */ /* 0x000fc80000400000 */
[C---:B------:R-:W-:Y:S01]  /*0120*/  FMUL R0, |R5|.reuse, 2.8853900432586669922 ;  /* 0x4038aa3b05007820 */ /* 0x040fe20000400200 */
[C---:B------:R-:W-:Y:S01]  /*0130*/  FMUL R9, R5.reuse, R5 ;  /* 0x0000000505097220 */ /* 0x040fe20000400000 */
[C---:B------:R-:W-:Y:S02]  /*0140*/  FSETP.GE.AND P1, PT, |R5|.reuse, 0.60000002384185791016, PT ;  /* 0x3f19999a0500780b */ /* 0x040fe40003f26200 */
[----:B------:R-:W-:Y:S01]  /*0150*/  FSETP.GE.AND P0, PT, |R5|, 9.010913848876953125, PT ;  /* 0x41102cb40500780b */ /* 0x000fe20003f06200 */
[C---:B------:R-:W-:Y:S01]  /*0160*/  FFMA R8, R9.reuse, R8, -0.052303962409496307373 ;  /* 0xbd563cae09087423 */ /* 0x040fe20000000008 */
[----:B------:R-:W0:Y:S03]  /*0170*/  MUFU.EX2 R0, R0 ;  /* 0x0000000000007308 */ /* 0x000e260000000800 */
[----:B------:R-:W-:Y:S01]  /*0180*/  FFMA R10, R9, R8, 0.1331529766321182251 ;  /* 0x3e085941090a7423 */ /* 0x000fe20000000008 */
[----:B0-----:R-:W-:-:S03]  /*0190*/  FADD R6, R0, 1 ;  /* 0x3f80000000067421 */ /* 0x001fc60000000000 */
[----:B------:R-:W-:-:S04]  /*01a0*/  FFMA R0, R9, R10, -0.33332768082618713379 ;  /* 0xbeaaa9ed09007423 */ /* 0x000fc8000000000a */
[----:B------:R-:W-:Y:S01]  /*01b0*/  FFMA R0, R9, R0, RZ ;  /* 0x0000000009007223 */ /* 0x000fe200000000ff */
[----:B------:R-:W0:Y:S02]  /*01c0*/  MUFU.RCP R6, R6 ;  /* 0x0000000600067308 */ /* 0x000e240000001000 */
[----:B0-----:R-:W-:-:S05]  /*01d0*/  FFMA R7, R6, -2, R7 ;  /* 0xc000000006077823 */ /* 0x001fca0000000007 */
[----:B------:R-:W-:-:S04]  /*01e0*/  FSEL R8, R7, 1, !P0 ;  /* 0x3f80000007087808 */ /* 0x000fc80004000000 */
[--C-:B------:R-:W-:Y:S01]  /*01f0*/  LOP3.LUT R8, R8, 0x80000000, R5.reuse, 0xb8, !PT ;  /* 0x8000000008087812 */ /* 0x100fe200078eb805 */
[----:B------:R-:W-:-:S04]  /*0200*/  @!P1 FFMA R8, R5, R0, R5 ;  /* 0x0000000005089223 */ /* 0x000fc80000000005 */
[----:B------:R-:W-:-:S04]  /*0210*/  FADD R8, R8, 1 ;  /* 0x3f80000008087421 */ /* 0x000fc80000000000 */
[----:B------:R-:W-:-:S04]  /*0220*/  FMUL R5, R8, 0.5 ;  /* 0x3f00000008057820 */ /* 0x000fc80000400000 */
[----:B------:R-:W-:-:S05]  /*0230*/  FMUL R5, R4, R5 ;  /* 0x0000000504057220 */ /* 0x000fca0000400000 */
[----:B------:R-:W-:Y:S01]  /*0240*/  STG.E desc[UR4][R2.64], R5 ;  /* 0x0000000502007986 */ /* 0x000fe2000c101904 */
[----:B------:R-:W-:Y:S05]  /*0250*/  EXIT ;  /* 0x000000000000794d */ /* 0x000fea0003800000 */
.L_x_55:
        /* <DEDUP_REMOVED lines=10> */
.L_x_78:


//--------------------- .text._Z19add_residual_kernelPKfPfi --------------------------
	.section	.text._Z19add_residual_kernelPKfPfi,"ax",@progbits
	.align	128
        .global         _Z19add_residual_kernelPKfPfi
        .type           _Z19add_residual_kernelPKfPfi,@function
        .size           _Z19add_residual_kernelPKfPfi,(.L_x_79 - _Z19add_residual_kernelPKfPfi)
        .other          _Z19add_residual_kernelPKfPfi,@"STO_CUDA_ENTRY STV_DEFAULT"
_Z19add_residual_kernelPKfPfi:
.text._Z19add_residual_kernelPKfPfi:
        /* <DEDUP_REMOVED lines=9> */
[----:B------:R-:W1:Y:S07]  /*0090*/  LDCU.64 UR4, c[0x0][0x358] ;  /* 0x00006b00ff0477ac */ /* 0x000e6e0008000a00 */
[----:B------:R-:W2:Y:S01]  /*00a0*/  LDC.64 R4, c[0x0][0x388] ;  /* 0x0000e200ff047b82 */ /* 0x000ea20000000a00 */
[----:B0-----:R-:W-:-:S06]  /*00b0*/  IMAD.WIDE R2, R7, 0x4, R2 ;  /* 0x0000000407027825 */ /* 0x001fcc00078e0202 */
[----:B-1----:R-:W3:Y:S01]  /*00c0*/  LDG.E.CONSTANT R2, desc[UR4][R2.64] ;  /* 0x0000000402027981 */ /* 0x002ee2000c1e9900 */
[----:B--2---:R-:W-:-:S05]  /*00d0*/  IMAD.WIDE R4, R7, 0x4, R4 ;  /* 0x0000000407047825 */ /* 0x004fca00078e0204 */
[----:B------:R-:W3:Y:S02]  /*00e0*/  LDG.E R7, desc[UR4][R4.64] ;  /* 0x0000000404077981 */ /* 0x000ee4000c1e1900 */
[----:B---3--:R-:W-:-:S05]  /*00f0*/  FADD R7, R2, R7 ;  /* 0x0000000702077221 */ /* 0x008fca0000000000 */
[----:B------:R-:W-:Y:S01]  /*0100*/  STG.E desc[UR4][R4.64], R7 ;  /* 0x0000000704007986 */ /* 0x000fe2000c101904 */
[----:B------:R-:W-:Y:S05]  /*0110*/  EXIT ;  /* 0x000000000000794d */ /* 0x000fea0003800000 */
.L_x_56:
        /* <DEDUP_REMOVED lines=14> */
.L_x_79:


//--------------------- .text._Z13matmul_kernelPKfS0_Pfiii --------------------------
	.section	.text._Z13matmul_kernelPKfS0_Pfiii,"ax",@progbits
	.align	128
        .global         _Z13matmul_kernelPKfS0_Pfiii
        .type           _Z13matmul_kernelPKfS0_Pfiii,@function
        .size           _Z13matmul_kernelPKfS0_Pfiii,(.L_x_80 - _Z13matmul_kernelPKfS0_Pfiii)
        .other          _Z13matmul_kernelPKfS0_Pfiii,@"STO_CUDA_ENTRY STV_DEFAULT"
_Z13matmul_kernelPKfS0_Pfiii:
.text._Z13matmul_kernelPKfS0_Pfiii:
[----:B------:R-:W-:Y:S01]  /*0000*/  LDC R1, c[0x0][0x37c] ;  /* 0x0000df00ff017b82 */ /* 0x000fe20000000800 */
[----:B------:R-:W0:Y:S07]  /*0010*/  S2R R5, SR_TID.X ;  /* 0x0000000000057919 */ /* 0x000e2e0000002100 */
[----:B------:R-:W1:Y:S01]  /*0020*/  LDC R19, c[0x0][0x364] ;  /* 0x0000d900ff137b82 */ /* 0x000e620000000800 */
[----:B------:R-:W1:Y:S07]  /*0030*/  S2R R4, SR_TID.Y ;  /* 0x0000000000047919 */ /* 0x000e6e0000002200 */
[----:B------:R-:W0:Y:S08]  /*0040*/  S2UR UR5, SR_CTAID.X ;  /* 0x00000000000579c3 */ /* 0x000e300000002500 */
[----:B------:R-:W0:Y:S08]  /*0050*/  LDC R0, c[0x0][0x360] ;  /* 0x0000d800ff007b82 */ /* 0x000e300000000800 */
[----:B------:R-:W1:Y:S08]  /*0060*/  S2UR UR4, SR_CTAID.Y ;  /* 0x00000000000479c3 */ /* 0x000e700000002600 */
[----:B------:R-:W2:Y:S01]  /*0070*/  LDC.64 R2, c[0x0][0x398] ;  /* 0x0000e600ff027b82 */ /* 0x000ea20000000a00 */
[----:B0-----:R-:W-:-:S02]  /*0080*/  IMAD R0, R0, UR5, R5 ;  /* 0x0000000500007c24 */ /* 0x001fc4000f8e0205 */
[----:B-1----:R-:W-:-:S03]  /*0090*/  IMAD R19, R19, UR4, R4 ;  /* 0x0000000413137c24 */ /* 0x002fc6000f8e0204 */
[----:B--2---:R-:W-:-:S04]  /*00a0*/  ISETP.GE.AND P0, PT, R0, R3, PT ;  /* 0x000000030000720c */ /* 0x004fc80003f06270 */
[----:B------:R-:W-:-:S13]  /*00b0*/  ISETP.GE.OR P0, PT, R19, R2, P0 ;  /* 0x000000021300720c */ /* 0x000fda0000706670 */
[----:B------:R-:W-:Y:S05]  /*00c0*/  @P0 EXIT ;  /* 0x000000000000094d */ /* 0x000fea0003800000 */
[----:B------:R-:W0:Y:S01]  /*00d0*/  LDC R2, c[0x0][0x3a0] ;  /* 0x0000e800ff027b82 */ /* 0x000e220000000800 */
[----:B------:R-:W1:Y:S01]  /*00e0*/  LDCU.64 UR4, c[0x0][0x358] ;  /* 0x00006b00ff0477ac */ /* 0x000e620008000a00 */
[----:B------:R-:W-:Y:S01]  /*00f0*/  HFMA2 R24, -RZ, RZ, 0, 0 ;  /* 0x00000000ff187431 */ /* 0x000fe200000001ff */
[----:B0-----:R-:W-:-:S13]  /*0100*/  ISETP.GE.AND P0, PT, R2, 0x1, PT ;  /* 0x000000010200780c */ /* 0x001fda0003f06270 */
[----:B-1----:R-:W-:Y:S05]  /*0110*/  @!P0 BRA `(.L_x_57) ;  /* 0x0000000400e08947 */ /* 0x002fea0003800000 */
[C---:B------:R-:W-:Y:S01]  /*0120*/  ISETP.GE.U32.AND P1, PT, R2.reuse, 0x8, PT ;  /* 0x000000080200780c */ /* 0x040fe20003f26070 */
[----:B------:R-:W-:Y:S01]  /*0130*/  IMAD R20, R19, R2, RZ ;  /* 0x0000000213147224 */ /* 0x000fe200078e02ff */
[----:B------:R-:W-:Y:S02]  /*0140*/  LOP3.LUT R27, R2, 0x7, RZ, 0xc0, !PT ;  /* 0x00000007021b7812 */ /* 0x000fe400078ec0ff */
[----:B------:R-:W-:Y:S02]  /*0150*/  MOV R24, RZ ;  /* 0x000000ff00187202 */ /* 0x000fe40000000f00 */
[----:B------:R-:W-:Y:S02]  /*0160*/  ISETP.NE.AND P0, PT, R27, RZ, PT ;  /* 0x000000ff1b00720c */ /* 0x000fe40003f05270 */
[----:B------:R-:W-:-:S05]  /*0170*/  MOV R21, RZ ;  /* 0x000000ff00157202 */ /* 0x000fca0000000f00 */
[----:B------:R-:W-:Y:S06]  /*0180*/  @!P1 BRA `(.L_x_58) ;  /* 0x0000000000c49947 */ /* 0x000fec0003800000 */
[----:B------:R-:W0:Y:S01]  /*0190*/  LDC.64 R4, c[0x0][0x380] ;  /* 0x0000e000ff047b82 */ /* 0x000e220000000a00 */
[----:B------:R-:W-:Y:S02]  /*01a0*/  LOP3.LUT R21, R2, 0x7ffffff8, RZ, 0xc0, !PT ;  /* 0x7ffffff802157812 */ /* 0x000fe400078ec0ff */
[----:B------:R-:W-:Y:S02]  /*01b0*/  MOV R24, RZ ;  /* 0x000000ff00187202 */ /* 0x000fe40000000f00 */
[----:B------:R-:W-:Y:S02]  /*01c0*/  MOV R18, R0 ;  /* 0x0000000000127202 */ /* 0x000fe40000000f00 */
[----:B------:R-:W-:Y:S01]  /*01d0*/  IADD3 R22, PT, PT, -R21, RZ, RZ ;  /* 0x000000ff15167210 */ /* 0x000fe20007ffe1ff */
[----:B0-----:R-:W-:-:S03]  /*01e0*/  IMAD.WIDE.U32 R4, R20, 0x4, R4 ;  /* 0x0000000414047825 */ /* 0x001fc600078e0004 */
[----:B------:R-:W-:-:S04]  /*01f0*/  IADD3 R6, P1, PT, R4, 0x10, RZ ;  /* 0x0000001004067810 */ /* 0x000fc80007f3e0ff */
[----:B------:R-:W-:-:S09]  /*0200*/  IADD3.X R7, PT, PT, RZ, R5, RZ, P1, !PT ;  /* 0x00000005ff077210 */ /* 0x000fd20000ffe4ff */
.L_x_59:
[----:B------:R-:W0:Y:S01]  /*0210*/  LDC.64 R16, c[0x0][0x388] ;  /* 0x0000e200ff107b82 */ /* 0x000e220000000a00 */
[----:B------:R-:W-:Y:S02]  /*0220*/  MOV R4, R6 ;  /* 0x0000000600047202 */ /* 0x000fe40000000f00 */
[----:B------:R-:W-:-:S05]  /*0230*/  MOV R5, R7 ;  /* 0x0000000700057202 */ /* 0x000fca0000000f00 */
[----:B------:R-:W2:Y:S04]  /*0240*/  LDG.E.CONSTANT R25, desc[UR4][R4.64+-0x10] ;  /* 0xfffff00404197981 */ /* 0x000ea8000c1e9900 */
[----:B------:R-:W3:Y:S04]  /*0250*/  LDG.E.CONSTANT R23, desc[UR4][R4.64+-0xc] ;  /* 0xfffff40404177981 */ /* 0x000ee8000c1e9900 */
[----:B------:R-:W4:Y:S04]  /*0260*/  LDG.E.CONSTANT R29, desc[UR4][R4.64+-0x8] ;  /* 0xfffff804041d7981 */ /* 0x000f28000c1e9900 */
[----:B------:R-:W5:Y:S01]  /*0270*/  LDG.E.CONSTANT R28, desc[UR4][R4.64+-0x4] ;  /* 0xfffffc04041c7981 */ /* 0x000f62000c1e9900 */
[----:B0-----:R-:W-:-:S05]  /*0280*/  IMAD.WIDE R16, R18, 0x4, R16 ;  /* 0x0000000412107825 */ /* 0x001fca00078e0210 */
[----:B------:R0:W2:Y:S01]  /*0290*/  LDG.E.CONSTANT R26, desc[UR4][R16.64] ;  /* 0x00000004101a7981 */ /* 0x0000a2000c1e9900 */
[----:B------:R-:W-:-:S04]  /*02a0*/  IMAD.WIDE R14, R3, 0x4, R16 ;  /* 0x00000004030e7825 */ /* 0x000fc800078e0210 */
[C---:B------:R-:W-:Y:S02]  /*02b0*/  IMAD.WIDE R6, R3.reuse, 0x4, R14 ;  /* 0x0000000403067825 */ /* 0x040fe400078e020e */
[----:B------:R-:W3:Y:S02]  /*02c0*/  LDG.E.CONSTANT R14, desc[UR4][R14.64] ;  /* 0x000000040e0e7981 */ /* 0x000ee4000c1e9900 */
[C---:B------:R-:W-:Y:S02]  /*02d0*/  IMAD.WIDE R10, R3.reuse, 0x4, R6 ;  /* 0x00000004030a7825 */ /* 0x040fe400078e0206 */
[----:B------:R-:W4:Y:S02]  /*02e0*/  LDG.E.CONSTANT R6, desc[UR4][R6.64] ;  /* 0x0000000406067981 */ /* 0x000f24000c1e9900 */
[C---:B------:R-:W-:Y:S02]  /*02f0*/  IMAD.WIDE R8, R3.reuse, 0x4, R10 ;  /* 0x0000000403087825 */ /* 0x040fe400078e020a */
[----:B------:R-:W5:Y:S02]  /*0300*/  LDG.E.CONSTANT R10, desc[UR4][R10.64] ;  /* 0x000000040a0a7981 */ /* 0x000f64000c1e9900 */
[----:B------:R-:W-:-:S02]  /*0310*/  IMAD.WIDE R12, R3, 0x4, R8 ;  /* 0x00000004030c7825 */ /* 0x000fc400078e0208 */
[----:B------:R-:W5:Y:S04]  /*0320*/  LDG.E.CONSTANT R7, desc[UR4][R4.64] ;  /* 0x0000000404077981 */ /* 0x000f68000c1e9900 */
[----:B------:R-:W5:Y:S01]  /*0330*/  LDG.E.CONSTANT R8, desc[UR4][R8.64] ;  /* 0x0000000408087981 */ /* 0x000f62000c1e9900 */
[----:B0-----:R-:W-:-:S03]  /*0340*/  IMAD.WIDE R16, R3, 0x4, R12 ;  /* 0x0000000403107825 */ /* 0x001fc600078e020c */
[----:B------:R-:W5:Y:S04]  /*0350*/  LDG.E.CONSTANT R12, desc[UR4][R12.64] ;  /* 0x000000040c0c7981 */ /* 0x000f68000c1e9900 */
[----:B------:R-:W5:Y:S04]  /*0360*/  LDG.E.CONSTANT R15, desc[UR4][R16.64] ;  /* 0x00000004100f7981 */ /* 0x000f68000c1e9900 */
[----:B------:R-:W5:Y:S04]  /*0370*/  LDG.E.CONSTANT R9, desc[UR4][R4.64+0x4] ;  /* 0x0000040404097981 */ /* 0x000f68000c1e9900 */
[----:B------:R-:W5:Y:S01]  /*0380*/  LDG.E.CONSTANT R11, desc[UR4][R4.64+0xc] ;  /* 0x00000c04040b7981 */ /* 0x000f62000c1e9900 */
[----:B--2---:R-:W-:Y:S01]  /*0390*/  FFMA R26, R25, R26, R24 ;  /* 0x0000001a191a7223 */ /* 0x004fe20000000018 */
[----:B------:R-:W-:-:S02]  /*03a0*/  IMAD.WIDE R24, R3, 0x4, R16 ;  /* 0x0000000403187825 */ /* 0x000fc400078e0210 */
[----:B------:R-:W2:Y:S04]  /*03b0*/  LDG.E.CONSTANT R16, desc[UR4][R4.64+0x8] ;  /* 0x0000080404107981 */ /* 0x000ea8000c1e9900 */
[----:B------:R-:W2:Y:S01]  /*03c0*/  LDG.E.CONSTANT R24, desc[UR4][R24.64] ;  /* 0x0000000418187981 */ /* 0x000ea2000c1e9900 */
[----:B---3--:R-:W-:Y:S01]  /*03d0*/  FFMA R14, R23, R14, R26 ;  /* 0x0000000e170e7223 */ /* 0x008fe2000000001a */
[----:B------:R-:W-:-:S03]  /*03e0*/  IADD3 R22, PT, PT, R22, 0x8, RZ ;  /* 0x0000000816167810 */ /* 0x000fc60007ffe0ff */
[----:B----4-:R-:W-:Y:S01]  /*03f0*/  FFMA R29, R29, R6, R14 ;  /* 0x000000061d1d7223 */ /* 0x010fe2000000000e */
[----:B------:R-:W-:-:S03]  /*0400*/  ISETP.NE.AND P1, PT, R22, RZ, PT ;  /* 0x000000ff1600720c */ /* 0x000fc60003f25270 */
[----:B-----5:R-:W-:Y:S01]  /*0410*/  FFMA R10, R28, R10, R29 ;  /* 0x0000000a1c0a7223 */ /* 0x020fe2000000001d */
[----:B------:R-:W-:-:S03]  /*0420*/  IADD3 R6, P2, PT, R4, 0x20, RZ ;  /* 0x0000002004067810 */ /* 0x000fc60007f5e0ff */
[----:B------:R-:W-:Y:S01]  /*0430*/  FFMA R8, R7, R8, R10 ;  /* 0x0000000807087223 */ /* 0x000fe2000000000a */
[----:B------:R-:W-:Y:S02]  /*0440*/  IADD3.X R7, PT, PT, RZ, R5, RZ, P2, !PT ;  /* 0x00000005ff077210 */ /* 0x000fe400017fe4ff */
[----:B------:R-:W-:Y:S01]  /*0450*/  LEA R18, R3, R18, 0x3 ;  /* 0x0000001203127211 */ /* 0x000fe200078e18ff */
[----:B------:R-:W-:-:S04]  /*0460*/  FFMA R9, R9, R12, R8 ;  /* 0x0000000c09097223 */ /* 0x000fc80000000008 */
[----:B--2---:R-:W-:-:S04]  /*0470*/  FFMA R16, R16, R15, R9 ;  /* 0x0000000f10107223 */ /* 0x004fc80000000009 */
[----:B------:R-:W-:Y:S01]  /*0480*/  FFMA R24, R11, R24, R16 ;  /* 0x000000180b187223 */ /* 0x000fe20000000010 */
[----:B------:R-:W-:Y:S06]  /*0490*/  @P1 BRA `(.L_x_59) ;  /* 0xfffffffc005c1947 */ /* 0x000fec000383ffff */
.L_x_58:
[----:B------:R-:W-:Y:S05]  /*04a0*/  @!P0 BRA `(.L_x_57) ;  /* 0x0000000000fc8947 */ /* 0x000fea0003800000 */
[----:B------:R-:W-:Y:S02]  /*04b0*/  ISETP.GE.U32.AND P1, PT, R27, 0x4, PT ;  /* 0x000000041b00780c */ /* 0x000fe40003f26070 */
[----:B------:R-:W-:-:S04]  /*04c0*/  LOP3.LUT R16, R2, 0x3, RZ, 0xc0, !PT ;  /* 0x0000000302107812 */ /* 0x000fc800078ec0ff */
[----:B------:R-:W-:-:S07]  /*04d0*/  ISETP.NE.AND P0, PT, R16, RZ, PT ;  /* 0x000000ff1000720c */ /* 0x000fce0003f05270 */
[----:B------:R-:W-:Y:S06]  /*04e0*/  @!P1 BRA `(.L_x_60) ;  /* 0x00000000006c9947 */ /* 0x000fec0003800000 */
[----:B------:R-:W0:Y:S01]  /*04f0*/  LDC.64 R6, c[0x0][0x388] ;  /* 0x0000e200ff067b82 */ /* 0x000e220000000a00 */
[----:B------:R-:W1:Y:S01]  /*0500*/  LDCU.64 UR6, c[0x0][0x380] ;  /* 0x00007000ff0677ac */ /* 0x000e620008000a00 */
[----:B------:R-:W-:Y:S01]  /*0510*/  IMAD R9, R21, R3, R0 ;  /* 0x0000000315097224 */ /* 0x000fe200078e0200 */
[CC--:B------:R-:W-:Y:S02]  /*0520*/  IADD3 R5, PT, PT, R20.reuse, R21.reuse, RZ ;  /* 0x0000001514057210 */ /* 0x0c0fe40007ffe0ff */
[----:B------:R-:W-:-:S03]  /*0530*/  IADD3 R10, P1, PT, R20, R21, RZ ;  /* 0x00000015140a7210 */ /* 0x000fc60007f3e0ff */
[----:B------:R-:W2:Y:S01]  /*0540*/  LDC.64 R14, c[0x0][0x380] ;  /* 0x0000e000ff0e7b82 */ /* 0x000ea20000000a00 */
[----:B0-----:R-:W-:-:S04]  /*0550*/  IMAD.WIDE R6, R9, 0x4, R6 ;  /* 0x0000000409067825 */ /* 0x001fc800078e0206 */
[----:B------:R-:W-:Y:S02]  /*0560*/  IMAD.WIDE R8, R3, 0x4, R6 ;  /* 0x0000000403087825 */ /* 0x000fe400078e0206 */
[----:B------:R-:W3:Y:S02]  /*0570*/  LDG.E.CONSTANT R6, desc[UR4][R6.64] ;  /* 0x0000000406067981 */ /* 0x000ee4000c1e9900 */
[----:B--2---:R-:W-:Y:S01]  /*0580*/  IMAD.WIDE.U32 R14, R5, 0x4, R14 ;  /* 0x00000004050e7825 */ /* 0x004fe200078e000e */
[----:B------:R-:W-:Y:S02]  /*0590*/  IADD3.X R5, PT, PT, RZ, RZ, RZ, P1, !PT ;  /* 0x000000ffff057210 */ /* 0x000fe40000ffe4ff */
[----:B-1----:R-:W-:-:S03]  /*05a0*/  LEA R4, P1, R10, UR6, 0x2 ;  /* 0x000000060a047c11 */ /* 0x002fc6000f8210ff */
[----:B------:R-:W3:Y:S01]  /*05b0*/  LDG.E.CONSTANT R15, desc[UR4][R14.64] ;  /* 0x000000040e0f7981 */ /* 0x000ee2000c1e9900 */
[----:B------:R-:W-:Y:S01]  /*05c0*/  LEA.HI.X R5, R10, UR7, R5, 0x2, P1 ;  /* 0x000000070a057c11 */ /* 0x000fe200088f1405 */
[C---:B------:R-:W-:Y:S02]  /*05d0*/  IMAD.WIDE R10, R3.reuse, 0x4, R8 ;  /* 0x00000004030a7825 */ /* 0x040fe400078e0208 */
[----:B------:R-:W2:Y:S04]  /*05e0*/  LDG.E.CONSTANT R8, desc[UR4][R8.64] ;  /* 0x0000000408087981 */ /* 0x000ea8000c1e9900 */
[----:B------:R-:W2:Y:S01]  /*05f0*/  LDG.E.CONSTANT R17, desc[UR4][R4.64+0x4] ;  /* 0x0000040404117981 */ /* 0x000ea2000c1e9900 */
[----:B------:R-:W-:-:S03]  /*0600*/  IMAD.WIDE R12, R3, 0x4, R10 ;  /* 0x00000004030c7825 */ /* 0x000fc600078e020a */
[----:B------:R-:W4:Y:S04]  /*0610*/  LDG.E.CONSTANT R22, desc[UR4][R10.64] ;  /* 0x000000040a167981 */ /* 0x000f28000c1e9900 */
[----:B------:R-:W4:Y:S04]  /*0620*/  LDG.E.CONSTANT R18, desc[UR4][R4.64+0x8] ;  /* 0x0000080404127981 */ /* 0x000f28000c1e9900 */
[----:B------:R-:W5:Y:S04]  /*0630*/  LDG.E.CONSTANT R26, desc[UR4][R4.64+0xc] ;  /* 0x00000c04041a7981 */ /* 0x000f68000c1e9900 */
[----:B------:R-:W5:Y:S01]  /*0640*/  LDG.E.CONSTANT R12, desc[UR4][R12.64] ;  /* 0x000000040c0c7981 */ /* 0x000f62000c1e9900 */
[----:B------:R-:W-:Y:S01]  /*0650*/  IADD3 R21, PT, PT, R21, 0x4, RZ ;  /* 0x0000000415157810 */ /* 0x000fe20007ffe0ff */
[----:B---3--:R-:W-:-:S04]  /*0660*/  FFMA R24, R15, R6, R24 ;  /* 0x000000060f187223 */ /* 0x008fc80000000018 */
[----:B--2---:R-:W-:-:S04]  /*0670*/  FFMA R17, R17, R8, R24 ;  /* 0x0000000811117223 */ /* 0x004fc80000000018 */
[----:B----4-:R-:W-:-:S04]  /*0680*/  FFMA R17, R18, R22, R17 ;  /* 0x0000001612117223 */ /* 0x010fc80000000011 */
[----:B-----5:R-:W-:-:S07]  /*0690*/  FFMA R24, R26, R12, R17 ;  /* 0x0000000c1a187223 */ /* 0x020fce0000000011 */
.L_x_60:
[----:B------:R-:W-:Y:S05]  /*06a0*/  @!P0 BRA `(.L_x_57) ;  /* 0x00000000007c8947 */ /* 0x000fea0003800000 */
[----:B------:R-:W-:Y:S01]  /*06b0*/  ISETP.NE.AND P1, PT, R16, 0x1, PT ;  /* 0x000000011000780c */ /* 0x000fe20003f25270 */
[----:B------:R-:W0:Y:S01]  /*06c0*/  LDC.64 R12, c[0x0][0x380] ;  /* 0x0000e000ff0c7b82 */ /* 0x000e220000000a00 */
[----:B------:R-:W-:-:S04]  /*06d0*/  LOP3.LUT R2, R2, 0x1, RZ, 0xc0, !PT ;  /* 0x0000000102027812 */ /* 0x000fc800078ec0ff */
[----:B------:R-:W-:-:S03]  /*06e0*/  ISETP.NE.U32.AND P0, PT, R2, 0x1, PT ;  /* 0x000000010200780c */ /* 0x000fc60003f05070 */
[----:B------:R-:W1:Y:S04]  /*06f0*/  LDC.64 R10, c[0x0][0x388] ;  /* 0x0000e200ff0a7b82 */ /* 0x000e680000000a00 */
[CC--:B------:R-:W-:Y:S02]  /*0700*/  @P1 IADD3 R15, PT, PT, R20.reuse, R21.reuse, RZ ;  /* 0x00000015140f1210 */ /* 0x0c0fe40007ffe0ff */
[----:B------:R-:W-:Y:S02]  /*0710*/  @P1 IADD3 R2, P2, PT, R20, R21, RZ ;  /* 0x0000001514021210 */ /* 0x000fe40007f5e0ff */
[----:B------:R-:W2:Y:S02]  /*0720*/  @P1 LDC.64 R4, c[0x0][0x380] ;  /* 0x0000e000ff041b82 */ /* 0x000ea40000000a00 */
[----:B------:R-:W-:-:S06]  /*0730*/  @P1 IADD3.X R14, PT, PT, RZ, RZ, RZ, P2, !PT ;  /* 0x000000ffff0e1210 */ /* 0x000fcc00017fe4ff */
[----:B------:R-:W3:Y:S01]  /*0740*/  LDC.64 R6, c[0x0][0x380] ;  /* 0x0000e000ff067b82 */ /* 0x000ee20000000a00 */
[----:B0-----:R-:W-:-:S04]  /*0750*/  @P1 IMAD.WIDE.U32 R12, R15, 0x4, R12 ;  /* 0x000000040f0c1825 */ /* 0x001fc800078e000c */
[C---:B------:R-:W-:Y:S01]  /*0760*/  @P1 IMAD R15, R21.reuse, R3, R0 ;  /* 0x00000003150f1224 */ /* 0x040fe200078e0200 */
[----:B------:R-:W-:Y:S01]  /*0770*/  @P1 IADD3 R21, PT, PT, R21, 0x2, RZ ;  /* 0x0000000215151810 */ /* 0x000fe20007ffe0ff */
[----:B------:R-:W4:Y:S01]  /*0780*/  @P1 LDG.E.CONSTANT R13, desc[UR4][R12.64] ;  /* 0x000000040c0d1981 */ /* 0x000f22000c1e9900 */
[----:B------:R-:W0:Y:S01]  /*0790*/  LDC.64 R8, c[0x0][0x388] ;  /* 0x0000e200ff087b82 */ /* 0x000e220000000a00 */
[----:B-1----:R-:W-:Y:S01]  /*07a0*/  @P1 IMAD.WIDE R10, R15, 0x4, R10 ;  /* 0x000000040f0a1825 */ /* 0x002fe200078e020a */
[----:B------:R-:W-:Y:S02]  /*07b0*/  @!P0 IADD3 R17, PT, PT, R20, R21, RZ ;  /* 0x0000001514118210 */ /* 0x000fe40007ffe0ff */
[----:B--2---:R-:W-:Y:S01]  /*07c0*/  @P1 LEA R4, P2, R2, R4, 0x2 ;  /* 0x0000000402041211 */ /* 0x004fe200078410ff */
[----:B------:R-:W-:-:S03]  /*07d0*/  @!P0 IMAD R21, R21, R3, R0 ;  /* 0x0000000315158224 */ /* 0x000fc600078e0200 */
[----:B------:R-:W-:Y:S01]  /*07e0*/  @P1 LEA.HI.X R5, R2, R5, R14, 0x2, P2 ;  /* 0x0000000502051211 */ /* 0x000fe200010f140e */
[----:B------:R-:W-:Y:S01]  /*07f0*/  @P1 IMAD.WIDE R14, R3, 0x4, R10 ;  /* 0x00000004030e1825 */ /* 0x000fe200078e020a */
[----:B------:R-:W4:Y:S03]  /*0800*/  @P1 LDG.E.CONSTANT R2, desc[UR4][R10.64] ;  /* 0x000000040a021981 */ /* 0x000f26000c1e9900 */
[----:B---3--:R-:W-:Y:S01]  /*0810*/  @!P0 IMAD.WIDE.U32 R6, R17, 0x4, R6 ;  /* 0x0000000411068825 */ /* 0x008fe200078e0006 */
[----:B------:R-:W2:Y:S04]  /*0820*/  @P1 LDG.E.CONSTANT R5, desc[UR4][R4.64+0x4] ;  /* 0x0000040404051981 */ /* 0x000ea8000c1e9900 */
[----:B------:R-:W2:Y:S01]  /*0830*/  @P1 LDG.E.CONSTANT R14, desc[UR4][R14.64] ;  /* 0x000000040e0e1981 */ /* 0x000ea2000c1e9900 */
[----:B0-----:R-:W-:-:S03]  /*0840*/  @!P0 IMAD.WIDE R8, R21, 0x4, R8 ;  /* 0x0000000415088825 */ /* 0x001fc600078e0208 */
[----:B------:R-:W3:Y:S04]  /*0850*/  @!P0 LDG.E.CONSTANT R7, desc[UR4][R6.64] ;  /* 0x0000000406078981 */ /* 0x000ee8000c1e9900 */
[----:B------:R-:W3:Y:S01]  /*0860*/  @!P0 LDG.E.CONSTANT R8, desc[UR4][R8.64] ;  /* 0x0000000408088981 */ /* 0x000ee2000c1e9900 */
[----:B----4-:R-:W-:-:S04]  /*0870*/  @P1 FFMA R2, R13, R2, R24 ;  /* 0x000000020d021223 */ /* 0x010fc80000000018 */
[----:B--2---:R-:W-:-:S04]  /*0880*/  @P1 FFMA R24, R5, R14, R2 ;  /* 0x0000000e05181223 */ /* 0x004fc80000000002 */
[----:B---3--:R-:W-:-:S07]  /*0890*/  @!P0 FFMA R24, R7, R8, R24 ;  /* 0x0000000807188223 */ /* 0x008fce0000000018 */
.L_x_57:
[----:B------:R-:W0:Y:S01]  /*08a0*/  LDC.64 R4, c[0x0][0x390] ;  /* 0x0000e400ff047b82 */ /* 0x000e220000000a00 */
[----:B------:R-:W-:-:S04]  /*08b0*/  IMAD R3, R19, R3, R0 ;  /* 0x0000000313037224 */ /* 0x000fc800078e0200 */
[----:B0-----:R-:W-:-:S05]  /*08c0*/  IMAD.WIDE R2, R3, 0x4, R4 ;  /* 0x0000000403027825 */ /* 0x001fca00078e0204 */
[----:B------:R-:W-:Y:S01]  /*08d0*/  STG.E desc[UR4][R2.64], R24 ;  /* 0x0000001802007986 */ /* 0x000fe2000c101904 */
[----:B------:R-:W-:Y:S05]  /*08e0*/  EXIT ;  /* 0x000000000000794d */ /* 0x000fea0003800000 */
.L_x_61:
        /* <DEDUP_REMOVED lines=9> */
.L_x_80:


//--------------------- .text._Z15rms_norm_kernelPKfS0_Pfi --------------------------
	.section	.text._Z15rms_norm_kernelPKfS0_Pfi,"ax",@progbits
	.align	128
        .global         _Z15rms_norm_kernelPKfS0_Pfi
        .type           _Z15rms_norm_kernelPKfS0_Pfi,@function
        .size           _Z15rms_norm_kernelPKfS0_Pfi,(.L_x_75 - _Z15rms_norm_kernelPKfS0_Pfi)
        .other          _Z15rms_norm_kernelPKfS0_Pfi,@"STO_CUDA_ENTRY STV_DEFAULT"
_Z15rms_norm_kernelPKfS0_Pfi:
.text._Z15rms_norm_kernelPKfS0_Pfi:
[----:B------:R-:W-:Y:S01]  /*0000*/  LDC R1, c[0x0][0x37c] ;  /* 0x0000df00ff017b82 */ /* 0x000fe20000000800 */
[----:B------:R-:W0:Y:S07]  /*0010*/  S2R R5, SR_TID.X ;  /* 0x0000000000057919 */ /* 0x000e2e0000002100 */
[----:B------:R-:W0:Y:S01]  /*0020*/  LDC R8, c[0x0][0x398] ;  /* 0x0000e600ff087b82 */ /* 0x000e220000000800 */
[----:B------:R-:W1:Y:S01]  /*0030*/  LDCU.64 UR6, c[0x0][0x358] ;  /* 0x00006b00ff0677ac */ /* 0x000e620008000a00 */
[----:B------:R-:W-:-:S06]  /*0040*/  IMAD.MOV.U32 R4, RZ, RZ, RZ ;  /* 0x000000ffff047224 */ /* 0x000fcc00078e00ff */
[----:B------:R-:W2:Y:S01]  /*0050*/  S2UR UR4, SR_CTAID.X ;  /* 0x00000000000479c3 */ /* 0x000ea20000002500 */
[----:B0-----:R-:W-:Y:S01]  /*0060*/  ISETP.GE.AND P1, PT, R5, R8, PT ;  /* 0x000000080500720c */ /* 0x001fe20003f26270 */
[----:B--2---:R-:W-:-:S12]  /*0070*/  IMAD R2, R8, UR4, R5 ;  /* 0x0000000408027c24 */ /* 0x004fd8000f8e0205 */
[----:B------:R-:W0:Y:S02]  /*0080*/  @!P1 LDC.64 R6, c[0x0][0x380] ;  /* 0x0000e000ff069b82 */ /* 0x000e240000000a00 */
[----:B0-----:R-:W-:-:S05]  /*0090*/  @!P1 IMAD.WIDE R6, R2, 0x4, R6 ;  /* 0x0000000402069825 */ /* 0x001fca00078e0206 */
[----:B-1----:R-:W2:Y:S01]  /*00a0*/  @!P1 LDG.E.CONSTANT R4, desc[UR6][R6.64] ;  /* 0x0000000606049981 */ /* 0x002ea2000c1e9900 */
[----:B------:R-:W0:Y:S01]  /*00b0*/  S2UR UR5, SR_CgaCtaId ;  /* 0x00000000000579c3 */ /* 0x000e220000008800 */
[----:B------:R-:W-:Y:S01]  /*00c0*/  ISETP.NE.AND P0, PT, R5, RZ, PT ;  /* 0x000000ff0500720c */ /* 0x000fe20003f05270 */
[----:B------:R-:W-:Y:S01]  /*00d0*/  UMOV UR4, 0x400 ;  /* 0x0000040000047882 */ /* 0x000fe20000000000 */
[----:B------:R-:W-:Y:S01]  /*00e0*/  BSSY.RECONVERGENT B0, `(.L_x_62) ;  /* 0x000000a000007945 */ /* 0x000fe20003800200 */
[----:B0-----:R-:W-:-:S10]  /*00f0*/  ULEA UR4, UR5, UR4, 0x18 ;  /* 0x0000000405047291 */ /* 0x001fd4000f8ec0ff */
[----:B------:R-:W-:Y:S01]  /*0100*/  @!P0 STS [UR4], RZ ;  /* 0x000000ffff008988 */ /* 0x000fe20008000804 */
[----:B------:R-:W-:Y:S01]  /*0110*/  BAR.SYNC.DEFER_BLOCKING 0x0 ;  /* 0x0000000000007b1d */ /* 0x000fe20000010000 */
[----:B--2---:R-:W-:-:S07]  /*0120*/  FMUL R3, R4, R4 ;  /* 0x0000000404037220 */ /* 0x004fce0000400000 */
.L_x_63:
[----:B------:R-:W0:Y:S01]  /*0130*/  LDS R6, [UR4] ;  /* 0x00000004ff067984 */ /* 0x000e220008000800 */
[----:B------:R-:W-:Y:S02]  /*0140*/  IMAD.U32 R0, RZ, RZ, UR4 ;  /* 0x00000004ff007e24 */ /* 0x000fe4000f8e00ff */
[----:B0-----:R-:W-:-:S05]  /*0150*/  FADD R7, R3, R6 ;  /* 0x0000000603077221 */ /* 0x001fca0000000000 */
[----:B------:R-:W0:Y:S02]  /*0160*/  ATOMS.CAST.SPIN P0, [R0], R6, R7 ;  /* 0x000000060000758d */ /* 0x000e240001800007 */
[----:B0-----:R-:W-:Y:S05]  /*0170*/  @!P0 BRA `(.L_x_63) ;  /* 0xfffffffc00ec8947 */ /* 0x001fea000383ffff */
[----:B------:R-:W-:Y:S05]  /*0180*/  BSYNC.RECONVERGENT B0 ;  /* 0x0000000000007941 */ /* 0x000fea0003800200 */
.L_x_62:
[----:B------:R-:W-:Y:S06]  /*0190*/  BAR.SYNC.DEFER_BLOCKING 0x0 ;  /* 0x0000000000007b1d */ /* 0x000fec0000010000 */
[----:B------:R-:W-:Y:S05]  /*01a0*/  @P1 EXIT ;  /* 0x000000000000194d */ /* 0x000fea0003800000 */
[----:B------:R-:W0:Y:S01]  /*01b0*/  LDS R0, [UR4] ;  /* 0x00000004ff007984 */ /* 0x000e220008000800 */
[----:B------:R-:W-:-:S04]  /*01c0*/  I2FP.F32.S32 R3, R8 ;  /* 0x0000000800037245 */ /* 0x000fc80000201400 */
[----:B------:R-:W1:Y:S02]  /*01d0*/  MUFU.RCP R6, R3 ;  /* 0x0000000300067308 */ /* 0x000e640000001000 */
[----:B-1----:R-:W-:-:S04]  /*01e0*/  FFMA R7, -R3, R6, 1 ;  /* 0x3f80000003077423 */ /* 0x002fc80000000106 */
[----:B------:R-:W-:Y:S02]  /*01f0*/  FFMA R7, R6, R7, R6 ;  /* 0x0000000706077223 */ /* 0x000fe40000000006 */
[----:B0-----:R-:W0:Y:S02]  /*0200*/  FCHK P0, R0, R3 ;  /* 0x0000000300007302 */ /* 0x001e240000000000 */
[----:B------:R-:W-:-:S04]  /*0210*/  FFMA R6, R0, R7, RZ ;  /* 0x0000000700067223 */ /* 0x000fc800000000ff */
[----:B------:R-:W-:-:S04]  /*0220*/  FFMA R8, -R3, R6, R0 ;  /* 0x0000000603087223 */ /* 0x000fc80000000100 */
[----:B------:R-:W-:Y:S01]  /*0230*/  FFMA R8, R7, R8, R6 ;  /* 0x0000000807087223 */ /* 0x000fe20000000006 */
[----:B0-----:R-:W-:Y:S06]  /*0240*/  @!P0 BRA `(.L_x_64) ;  /* 0x00000000000c8947 */ /* 0x001fec0003800000 */
[----:B------:R-:W-:-:S07]  /*0250*/  MOV R6, 0x270 ;  /* 0x0000027000067802 */ /* 0x000fce0000000f00 */
[----:B------:R-:W-:Y:S05]  /*0260*/  CALL.REL.NOINC `($__internal_1_$__cuda_sm3x_div_rn_noftz_f32_slowpath) ;  /* 0x00000000003c7944 */ /* 0x000fea0003c00000 */
[----:B------:R-:W-:-:S07]  /*0270*/  IMAD.MOV.U32 R8, RZ, RZ, R0 ;  /* 0x000000ffff087224 */ /* 0x000fce00078e0000 */
.L_x_64:
[----:B------:R-:W0:Y:S02]  /*0280*/  LDC.64 R6, c[0x0][0x388] ;  /* 0x0000e200ff067b82 */ /* 0x000e240000000a00 */
[----:B0-----:R-:W-:-:S06]  /*0290*/  IMAD.WIDE.U32 R6, R5, 0x4, R6 ;  /* 0x0000000405067825 */ /* 0x001fcc00078e0006 */
[----:B------:R-:W2:Y:S01]  /*02a0*/  LDG.E.CONSTANT R7, desc[UR6][R6.64] ;  /* 0x0000000606077981 */ /* 0x000ea2000c1e9900 */
[----:B------:R-:W-:Y:S02]  /*02b0*/  FADD R0, R8, 9.9999997473787516356e-06 ;  /* 0x3727c5ac08007421 */ /* 0x000fe40000000000 */
[----:B------:R-:W0:Y:S03]  /*02c0*/  LDC.64 R8, c[0x0][0x390] ;  /* 0x0000e400ff087b82 */ /* 0x000e260000000a00 */
[----:B------:R-:W-:-:S13]  /*02d0*/  FSETP.GEU.AND P0, PT, |R0|, 1.175494350822287508e-38, PT ;  /* 0x008000000000780b */ /* 0x000fda0003f0e200 */
[----:B------:R-:W-:-:S04]  /*02e0*/  @!P0 FMUL R0, R0, 16777216 ;  /* 0x4b80000000008820 */ /* 0x000fc80000400000 */
[----:B------:R-:W1:Y:S02]  /*02f0*/  MUFU.RSQ R3, R0 ;  /* 0x0000000000037308 */ /* 0x000e640000001400 */
[----:B-1----:R-:W-:-:S04]  /*0300*/  @!P0 FMUL R3, R3, 4096 ;  /* 0x4580000003038820 */ /* 0x002fc80000400000 */
[----:B------:R-:W-:Y:S01]  /*0310*/  FMUL R4, R3, R4 ;  /* 0x0000000403047220 */ /* 0x000fe20000400000 */
[----:B0-----:R-:W-:-:S04]  /*0320*/  IMAD.WIDE R2, R2, 0x4, R8 ;  /* 0x0000000402027825 */ /* 0x001fc800078e0208 */
[----:B--2---:R-:W-:-:S05]  /*0330*/  FMUL R5, R4, R7 ;  /* 0x0000000704057220 */ /* 0x004fca0000400000 */
[----:B------:R-:W-:Y:S01]  /*0340*/  STG.E desc[UR6][R2.64], R5 ;  /* 0x0000000502007986 */ /* 0x000fe2000c101906 */
[----:B------:R-:W-:Y:S05]  /*0350*/  EXIT ;  /* 0x000000000000794d */ /* 0x000fea0003800000 */
        .weak           $__internal_1_$__cuda_sm3x_div_rn_noftz_f32_slowpath
        .type           $__internal_1_$__cuda_sm3x_div_rn_noftz_f32_slowpath,@function
        .size           $__internal_1_$__cuda_sm3x_div_rn_noftz_f32_slowpath,(.L_x_75 - $__internal_1_$__cuda_sm3x_div_rn_noftz_f32_slowpath)
$__internal_1_$__cuda_sm3x_div_rn_noftz_f32_slowpath:
[--C-:B------:R-:W-:Y:S01]  /*0360*/  SHF.R.U32.HI R8, RZ, 0x17, R3.reuse ;  /* 0x00000017ff087819 */ /* 0x100fe20000011603 */
[--C-:B------:R-:W-:Y:S01]  /*0370*/  IMAD.MOV.U32 R10, RZ, RZ, R0.reuse ;  /* 0x000000ffff0a7224 */ /* 0x100fe200078e0000 */
[----:B------:R-:W-:Y:S01]  /*0380*/  SHF.R.U32.HI R7, RZ, 0x17, R0 ;  /* 0x00000017ff077819 */ /* 0x000fe20000011600 */
[----:B------:R-:W-:Y:S01]  /*0390*/  IMAD.MOV.U32 R11, RZ, RZ, R3 ;  /* 0x000000ffff0b7224 */ /* 0x000fe200078e0003 */
[----:B------:R-:W-:Y:S02]  /*03a0*/  LOP3.LUT R9, R8, 0xff, RZ, 0xc0, !PT ;  /* 0x000000ff08097812 */ /* 0x000fe400078ec0ff */
[----:B------:R-:W-:-:S03]  /*03b0*/  LOP3.LUT R8, R7, 0xff, RZ, 0xc0, !PT ;  /* 0x000000ff07087812 */ /* 0x000fc600078ec0ff */
[----:B------:R-:W-:Y:S02]  /*03c0*/  VIADD R13, R9, 0xffffffff ;  /* 0xffffffff090d7836 */ /* 0x000fe40000000000 */
[----:B------:R-:W-:-:S03]  /*03d0*/  VIADD R12, R8, 0xffffffff ;  /* 0xffffffff080c7836 */ /* 0x000fc60000000000 */
[----:B------:R-:W-:-:S04]  /*03e0*/  ISETP.GT.U32.AND P0, PT, R13, 0xfd, PT ;  /* 0x000000fd0d00780c */ /* 0x000fc80003f04070 */
[----:B------:R-:W-:-:S13]  /*03f0*/  ISETP.GT.U32.OR P0, PT, R12, 0xfd, P0 ;  /* 0x000000fd0c00780c */ /* 0x000fda0000704470 */
[----:B------:R-:W-:Y:S01]  /*0400*/  @!P0 IMAD.MOV.U32 R7, RZ, RZ, RZ ;  /* 0x000000ffff078224 */ /* 0x000fe200078e00ff */
        /* <DEDUP_REMOVED lines=19> */
[----:B------:R-:W-:Y:S02]  /*0540*/  @P0 IMAD.MOV.U32 R7, RZ, RZ, RZ ;  /* 0x000000ffff070224 */ /* 0x000fe400078e00ff */
[----:B------:R-:W-:Y:S01]  /*0550*/  @!P0 FFMA R10, R0, 1.84467440737095516160e+19, RZ ;  /* 0x5f800000000a8823 */ /* 0x000fe200000000ff */
[----:B------:R-:W-:Y:S02]  /*0560*/  @!P0 IMAD.MOV.U32 R7, RZ, RZ, -0x40 ;  /* 0xffffffc0ff078424 */ /* 0x000fe400078e00ff */
[----:B------:R-:W-:Y:S02]  /*0570*/  @!P1 FFMA R11, R3, 1.84467440737095516160e+19, RZ ;  /* 0x5f800000030b9823 */ /* 0x000fe400000000ff */
[----:B------:R-:W-:-:S07]  /*0580*/  @!P1 VIADD R7, R7, 0x40 ;  /* 0x0000004007079836 */ /* 0x000fce0000000000 */
.L_x_65:
[----:B------:R-:W-:Y:S01]  /*0590*/  LEA R0, R9, 0xc0800000, 0x17 ;  /* 0xc080000009007811 */ /* 0x000fe200078eb8ff */
[----:B------:R-:W-:-:S04]  /*05a0*/  VIADD R8, R8, 0xffffff81 ;  /* 0xffffff8108087836 */ /* 0x000fc80000000000 */
[----:B------:R-:W-:Y:S02]  /*05b0*/  IMAD.IADD R11, R11, 0x1, -R0 ;  /* 0x000000010b0b7824 */ /* 0x000fe400078e0a00 */
[C---:B------:R-:W-:Y:S01]  /*05c0*/  IMAD R0, R8.reuse, -0x800000, R10 ;  /* 0xff80000008007824 */ /* 0x040fe200078e020a */
[----:B------:R-:W-:Y:S01]  /*05d0*/  IADD3 R8, PT, PT, R8, 0x7f, -R9 ;  /* 0x0000007f08087810 */ /* 0x000fe20007ffe809 */
[----:B------:R-:W0:Y:S01]  /*05e0*/  MUFU.RCP R3, R11 ;  /* 0x0000000b00037308 */ /* 0x000e220000001000 */
[----:B------:R-:W-:-:S03]  /*05f0*/  FADD.FTZ R13, -R11, -RZ ;  /* 0x800000ff0b0d7221 */ /* 0x000fc60000010100 */
[----:B------:R-:W-:Y:S02]  /*0600*/  IMAD.IADD R8, R8, 0x1, R7 ;  /* 0x0000000108087824 */ /* 0x000fe400078e0207 */
[----:B0-----:R-:W-:-:S04]  /*0610*/  FFMA R12, R3, R13, 1 ;  /* 0x3f800000030c7423 */ /* 0x001fc8000000000d */
[----:B------:R-:W-:-:S04]  /*0620*/  FFMA R12, R3, R12, R3 ;  /* 0x0000000c030c7223 */ /* 0x000fc80000000003 */
[----:B------:R-:W-:-:S04]  /*0630*/  FFMA R3, R0, R12, RZ ;  /* 0x0000000c00037223 */ /* 0x000fc800000000ff */
[----:B------:R-:W-:-:S04]  /*0640*/  FFMA R10, R13, R3, R0 ;  /* 0x000000030d0a7223 */ /* 0x000fc80000000000 */
[----:B------:R-:W-:-:S04]  /*0650*/  FFMA R15, R12, R10, R3 ;  /* 0x0000000a0c0f7223 */ /* 0x000fc80000000003 */
[----:B------:R-:W-:-:S04]  /*0660*/  FFMA R10, R13, R15, R0 ;  /* 0x0000000f0d0a7223 */ /* 0x000fc80000000000 */
[----:B------:R-:W-:-:S05]  /*0670*/  FFMA R0, R12, R10, R15 ;  /* 0x0000000a0c007223 */ /* 0x000fca000000000f */
[----:B------:R-:W-:-:S04]  /*0680*/  SHF.R.U32.HI R3, RZ, 0x17, R0 ;  /* 0x00000017ff037819 */ /* 0x000fc80000011600 */
[----:B------:R-:W-:-:S05]  /*0690*/  LOP3.LUT R3, R3, 0xff, RZ, 0xc0, !PT ;  /* 0x000000ff03037812 */ /* 0x000fca00078ec0ff */
[----:B------:R-:W-:-:S04]  /*06a0*/  IMAD.IADD R9, R3, 0x1, R8 ;  /* 0x0000000103097824 */ /* 0x000fc800078e0208 */
[----:B------:R-:W-:-:S05]  /*06b0*/  VIADD R3, R9, 0xffffffff ;  /* 0xffffffff09037836 */ /* 0x000fca0000000000 */
        /* <DEDUP_REMOVED lines=9> */
[CCC-:B------:R-:W-:Y:S01]  /*0750*/  FFMA.RZ R3, R12.reuse, R10.reuse, R15.reuse ;  /* 0x0000000a0c037223 */ /* 0x1c0fe2000000c00f */
[CCC-:B------:R-:W-:Y:S01]  /*0760*/  FFMA.RM R8, R12.reuse, R10.reuse, R15.reuse ;  /* 0x0000000a0c087223 */ /* 0x1c0fe2000000400f */
[C---:B------:R-:W-:Y:S02]  /*0770*/  ISETP.NE.AND P2, PT, R9.reuse, RZ, PT ;  /* 0x000000ff0900720c */ /* 0x040fe40003f45270 */
[----:B------:R-:W-:Y:S02]  /*0780*/  ISETP.NE.AND P1, PT, R9, RZ, PT ;  /* 0x000000ff0900720c */ /* 0x000fe40003f25270 */
[----:B------:R-:W-:Y:S01]  /*0790*/  LOP3.LUT R7, R3, 0x7fffff, RZ, 0xc0, !PT ;  /* 0x007fffff03077812 */ /* 0x000fe200078ec0ff */
[----:B------:R-:W-:Y:S01]  /*07a0*/  FFMA.RP R3, R12, R10, R15 ;  /* 0x0000000a0c037223 */ /* 0x000fe2000000800f */
[----:B------:R-:W-:Y:S02]  /*07b0*/  VIADD R10, R9, 0x20 ;  /* 0x00000020090a7836 */ /* 0x000fe40000000000 */
[----:B------:R-:W-:Y:S01]  /*07c0*/  LOP3.LUT R7, R7, 0x800000, RZ, 0xfc, !PT ;  /* 0x0080000007077812 */ /* 0x000fe200078efcff */
[----:B------:R-:W-:Y:S01]  /*07d0*/  IMAD.MOV R9, RZ, RZ, -R9 ;  /* 0x000000ffff097224 */ /* 0x000fe200078e0a09 */
[----:B------:R-:W-:-:S02]  /*07e0*/  FSETP.NEU.FTZ.AND P0, PT, R3, R8, PT ;  /* 0x000000080300720b */ /* 0x000fc40003f1d000 */
[----:B------:R-:W-:Y:S02]  /*07f0*/  SHF.L.U32 R10, R7, R10, RZ ;  /* 0x0000000a070a7219 */ /* 0x000fe400000006ff */
[----:B------:R-:W-:Y:S02]  /*0800*/  SEL R8, R9, RZ, P2 ;  /* 0x000000ff09087207 */ /* 0x000fe40001000000 */
[----:B------:R-:W-:Y:S02]  /*0810*/  ISETP.NE.AND P1, PT, R10, RZ, P1 ;  /* 0x000000ff0a00720c */ /* 0x000fe40000f25270 */
[----:B------:R-:W-:Y:S02]  /*0820*/  SHF.R.U32.HI R8, RZ, R8, R7 ;  /* 0x00000008ff087219 */ /* 0x000fe40000011607 */
[----:B------:R-:W-:Y:S02]  /*0830*/  PLOP3.LUT P0, PT, P0, P1, PT, 0xf8, 0x8f ;  /* 0x00000000008f781c */ /* 0x000fe40000703f70 */
[----:B------:R-:W-:-:S02]  /*0840*/  SHF.R.U32.HI R10, RZ, 0x1, R8 ;  /* 0x00000001ff0a7819 */ /* 0x000fc40000011608 */
[----:B------:R-:W-:-:S04]  /*0850*/  SEL R3, RZ, 0x1, !P0 ;  /* 0x00000001ff037807 */ /* 0x000fc80004000000 */
[----:B------:R-:W-:-:S04]  /*0860*/  LOP3.LUT R3, R3, 0x1, R10, 0xf8, !PT ;  /* 0x0000000103037812 */ /* 0x000fc800078ef80a */
[----:B------:R-:W-:-:S05]  /*0870*/  LOP3.LUT R3, R3, R8, RZ, 0xc0, !PT ;  /* 0x0000000803037212 */ /* 0x000fca00078ec0ff */
[----:B------:R-:W-:-:S05]  /*0880*/  IMAD.IADD R3, R10, 0x1, R3 ;  /* 0x000000010a037824 */ /* 0x000fca00078e0203 */
[----:B------:R-:W-:Y:S01]  /*0890*/  LOP3.LUT R0, R3, R0, RZ, 0xfc, !PT ;  /* 0x0000000003007212 */ /* 0x000fe200078efcff */
[----:B------:R-:W-:Y:S06]  /*08a0*/  BRA `(.L_x_72) ;  /* 0x0000000000347947 */ /* 0x000fec0003800000 */
.L_x_71:
[----:B------:R-:W-:-:S04]  /*08b0*/  LOP3.LUT R0, R0, 0x80000000, RZ, 0xc0, !PT ;  /* 0x8000000000007812 */ /* 0x000fc800078ec0ff */
[----:B------:R-:W-:Y:S01]  /*08c0*/  LOP3.LUT R0, R0, 0x7f800000, RZ, 0xfc, !PT ;  /* 0x7f80000000007812 */ /* 0x000fe200078efcff */
[----:B------:R-:W-:Y:S06]  /*08d0*/  BRA `(.L_x_72) ;  /* 0x0000000000287947 */ /* 0x000fec0003800000 */
.L_x_70:
[----:B------:R-:W-:Y:S01]  /*08e0*/  IMAD R0, R8, 0x800000, R0 ;  /* 0x0080000008007824 */ /* 0x000fe200078e0200 */
[----:B------:R-:W-:Y:S06]  /*08f0*/  BRA `(.L_x_72) ;  /* 0x0000000000207947 */ /* 0x000fec0003800000 */
.L_x_69:
[----:B------:R-:W-:-:S04]  /*0900*/  LOP3.LUT R0, R11, 0x80000000, R10, 0x48, !PT ;  /* 0x800000000b007812 */ /* 0x000fc800078e480a */
[----:B------:R-:W-:Y:S01]  /*0910*/  LOP3.LUT R0, R0, 0x7f800000, RZ, 0xfc, !PT ;  /* 0x7f80000000007812 */ /* 0x000fe200078efcff */
[----:B------:R-:W-:Y:S06]  /*0920*/  BRA `(.L_x_72) ;  /* 0x0000000000147947 */ /* 0x000fec0003800000 */
.L_x_68:
[----:B------:R-:W-:Y:S01]  /*0930*/  LOP3.LUT R0, R11, 0x80000000, R10, 0x48, !PT ;  /* 0x800000000b007812 */ /* 0x000fe200078e480a */
[----:B------:R-:W-:Y:S06]  /*0940*/  BRA `(.L_x_72) ;  /* 0x00000000000c7947 */ /* 0x000fec0003800000 */
.L_x_67:
[----:B------:R-:W0:Y:S01]  /*0950*/  MUFU.RSQ R0, -QNAN ;  /* 0xffc0000000007908 */ /* 0x000e220000001400 */
[----:B------:R-:W-:Y:S05]  /*0960*/  BRA `(.L_x_72) ;  /* 0x0000000000047947 */ /* 0x000fea0003800000 */
.L_x_66:
[----:B------:R-:W-:-:S07]  /*0970*/  FADD.FTZ R0, R0, R3 ;  /* 0x0000000300007221 */ /* 0x000fce0000010000 */
.L_x_72:
[----:B------:R-:W-:-:S04]  /*0980*/  IMAD.MOV.U32 R7, RZ, RZ, 0x0 ;  /* 0x00000000ff077424 */ /* 0x000fc800078e00ff */
[----:B0-----:R-:W-:Y:S05]  /*0990*/  RET.REL.NODEC R6 `(_Z15rms_norm_kernelPKfS0_Pfi) ;  /* 0xfffffff406987950 */ /* 0x001fea0003c3ffff */
.L_x_73:
        /* <DEDUP_REMOVED lines=14> */
.L_x_75:


//--------------------- .nv.shared.reserved.0     --------------------------
	.section	.nv.shared.reserved.0,"aw",@nobits
	.weak		__nv_reservedSMEM_offset_0_alias
	.size		__nv_reservedSMEM_offset_0_alias, 0, 64
	.other		__nv_reservedSMEM_offset_0_alias,@"STO_CUDA_RESERVED_SHARED STV_DEFAULT"
__nv_reservedSMEM_offset_0_alias:
	.zero		0
	.zero		64


//--------------------- .nv.shared._Z15rms_norm_kernelPKfS0_Pfi --------------------------
	.section	.nv.shared._Z15rms_norm_kernelPKfS0_Pfi,"aw",@nobits
	.sectionflags	@""
	.align	4
.nv.shared._Z15rms_norm_kernelPKfS0_Pfi:
	.zero		1028


//--------------------- .nv.constant0._Z16transpose_kernelPKfPfii --------------------------
	.section	.nv.constant0._Z16transpose_kernelPKfPfii,"a",@progbits
	.sectionflags	@""
	.align	4
.nv.constant0._Z16transpose_kernelPKfPfii:
	.zero		920


//--------------------- .nv.constant0._Z14softmax_kernelPfii --------------------------
	.section	.nv.constant0._Z14softmax_kernelPfii,"a",@progbits
	.sectionflags	@""
	.align	4
.nv.constant0._Z14softmax_kernelPfii:
	.zero		912


//--------------------- .nv.constant0._Z11gelu_kernelPfi --------------------------
	.section	.nv.constant0._Z11gelu_kernelPfi,"a",@progbits
	.sectionflags	@""
	.align	4
.nv.constant0._Z11gelu_kernelPfi:
	.zero		908


//--------------------- .nv.constant0._Z19add_residual_kernelPKfPfi --------------------------
	.section	.nv.constant0._Z19add_residual_kernelPKfPfi,"a",@progbits
	.sectionflags	@""
	.align	4
.nv.constant0._Z19add_residual_kernelPKfPfi:
	.zero		916


//--------------------- .nv.constant0._Z13matmul_kernelPKfS0_Pfiii --------------------------
	.section	.nv.constant0._Z13matmul_kernelPKfS0_Pfiii,"a",@progbits
	.sectionflags	@""
	.align	4
.nv.constant0._Z13matmul_kernelPKfS0_Pfiii:
	.zero		932


//--------------------- .nv.constant0._Z15rms_norm_kernelPKfS0_Pfi --------------------------
	.section	.nv.constant0._Z15rms_norm_kernelPKfS0_Pfi,"a",@progbits
	.sectionflags	@""
	.align	4
.nv.constant0._Z15rms_norm_kernelPKfS0_Pfi:
	.zero		924


//--------------------- SYMBOLS --------------------------

	.type		.nv.reservedSmem.offset0,@object
	.size		.nv.reservedSmem.offset0,0x4
	.type		.nv.reservedSmem.cap,@object
	.size		.nv.reservedSmem.cap,0x4
